//
// Generated by NVIDIA NVVM Compiler
//
// Compiler Build ID: CL-36424714
// Cuda compilation tools, release 13.0, V13.0.88
// Based on NVVM 20.0.0
//

.version 9.0
.target sm_100
.address_size 64

	// .globl	_Z13allocateOnGPUPPii
.extern .func  (.param .b64 func_retval0) malloc
(
	.param .b64 malloc_param_0
)
;
.extern .func free
(
	.param .b64 free_param_0
)
;

.visible .entry _Z13allocateOnGPUPPii(
	.param .u64 .ptr .align 1 _Z13allocateOnGPUPPii_param_0,
	.param .u32 _Z13allocateOnGPUPPii_param_1
)
{
	.reg .pred 	%p<12>;
	.reg .b32 	%r<22>;
	.reg .b64 	%rd<43>;

	ld.param.u64 	%rd5, [_Z13allocateOnGPUPPii_param_0];
	ld.param.u32 	%r12, [_Z13allocateOnGPUPPii_param_1];
	cvta.to.global.u64 	%rd1, %rd5;
	mov.u32 	%r13, %tid.x;
	mov.u32 	%r14, %ctaid.x;
	or.b32  	%r15, %r13, %r14;
	setp.ne.s32 	%p1, %r15, 0;
	setp.lt.s32 	%p2, %r12, 1;
	or.pred  	%p3, %p1, %p2;
	@%p3 bra 	$L__BB0_12;
	and.b32  	%r1, %r12, 7;
	setp.lt.u32 	%p4, %r12, 8;
	mov.b32 	%r20, 0;
	@%p4 bra 	$L__BB0_4;
	and.b32  	%r20, %r12, 2147483640;
	neg.s32 	%r18, %r20;
	add.s64 	%rd42, %rd1, 32;
$L__BB0_3:
	.pragma "nounroll";
	{ // callseq 0, 0
	.param .b64 param0;
	st.param.b64 	[param0], 4;
	.param .b64 retval0;
	call.uni (retval0), 
	malloc, 
	(
	param0
	);
	ld.param.b64 	%rd6, [retval0];
	} // callseq 0
	st.global.u64 	[%rd42+-32], %rd6;
	{ // callseq 1, 0
	.param .b64 param0;
	st.param.b64 	[param0], 4;
	.param .b64 retval0;
	call.uni (retval0), 
	malloc, 
	(
	param0
	);
	ld.param.b64 	%rd8, [retval0];
	} // callseq 1
	st.global.u64 	[%rd42+-24], %rd8;
	{ // callseq 2, 0
	.param .b64 param0;
	st.param.b64 	[param0], 4;
	.param .b64 retval0;
	call.uni (retval0), 
	malloc, 
	(
	param0
	);
	ld.param.b64 	%rd10, [retval0];
	} // callseq 2
	st.global.u64 	[%rd42+-16], %rd10;
	{ // callseq 3, 0
	.param .b64 param0;
	st.param.b64 	[param0], 4;
	.param .b64 retval0;
	call.uni (retval0), 
	malloc, 
	(
	param0
	);
	ld.param.b64 	%rd12, [retval0];
	} // callseq 3
	st.global.u64 	[%rd42+-8], %rd12;
	{ // callseq 4, 0
	.param .b64 param0;
	st.param.b64 	[param0], 4;
	.param .b64 retval0;
	call.uni (retval0), 
	malloc, 
	(
	param0
	);
	ld.param.b64 	%rd14, [retval0];
	} // callseq 4
	st.global.u64 	[%rd42], %rd14;
	{ // callseq 5, 0
	.param .b64 param0;
	st.param.b64 	[param0], 4;
	.param .b64 retval0;
	call.uni (retval0), 
	malloc, 
	(
	param0
	);
	ld.param.b64 	%rd16, [retval0];
	} // callseq 5
	st.global.u64 	[%rd42+8], %rd16;
	{ // callseq 6, 0
	.param .b64 param0;
	st.param.b64 	[param0], 4;
	.param .b64 retval0;
	call.uni (retval0), 
	malloc, 
	(
	param0
	);
	ld.param.b64 	%rd18, [retval0];
	} // callseq 6
	st.global.u64 	[%rd42+16], %rd18;
	{ // callseq 7, 0
	.param .b64 param0;
	st.param.b64 	[param0], 4;
	.param .b64 retval0;
	call.uni (retval0), 
	malloc, 
	(
	param0
	);
	ld.param.b64 	%rd20, [retval0];
	} // callseq 7
	st.global.u64 	[%rd42+24], %rd20;
	add.s32 	%r18, %r18, 8;
	add.s64 	%rd42, %rd42, 64;
	setp.ne.s32 	%p5, %r18, 0;
	@%p5 bra 	$L__BB0_3;
$L__BB0_4:
	setp.eq.s32 	%p6, %r1, 0;
	@%p6 bra 	$L__BB0_12;
	and.b32  	%r7, %r12, 3;
	setp.lt.u32 	%p7, %r1, 4;
	@%p7 bra 	$L__BB0_7;
	{ // callseq 8, 0
	.param .b64 param0;
	st.param.b64 	[param0], 4;
	.param .b64 retval0;
	call.uni (retval0), 
	malloc, 
	(
	param0
	);
	ld.param.b64 	%rd22, [retval0];
	} // callseq 8
	mul.wide.u32 	%rd24, %r20, 8;
	add.s64 	%rd25, %rd1, %rd24;
	st.global.u64 	[%rd25], %rd22;
	{ // callseq 9, 0
	.param .b64 param0;
	st.param.b64 	[param0], 4;
	.param .b64 retval0;
	call.uni (retval0), 
	malloc, 
	(
	param0
	);
	ld.param.b64 	%rd26, [retval0];
	} // callseq 9
	st.global.u64 	[%rd25+8], %rd26;
	{ // callseq 10, 0
	.param .b64 param0;
	st.param.b64 	[param0], 4;
	.param .b64 retval0;
	call.uni (retval0), 
	malloc, 
	(
	param0
	);
	ld.param.b64 	%rd28, [retval0];
	} // callseq 10
	st.global.u64 	[%rd25+16], %rd28;
	{ // callseq 11, 0
	.param .b64 param0;
	st.param.b64 	[param0], 4;
	.param .b64 retval0;
	call.uni (retval0), 
	malloc, 
	(
	param0
	);
	ld.param.b64 	%rd30, [retval0];
	} // callseq 11
	st.global.u64 	[%rd25+24], %rd30;
	add.s32 	%r20, %r20, 4;
$L__BB0_7:
	setp.eq.s32 	%p8, %r7, 0;
	@%p8 bra 	$L__BB0_12;
	setp.eq.s32 	%p9, %r7, 1;
	@%p9 bra 	$L__BB0_10;
	{ // callseq 12, 0
	.param .b64 param0;
	st.param.b64 	[param0], 4;
	.param .b64 retval0;
	call.uni (retval0), 
	malloc, 
	(
	param0
	);
	ld.param.b64 	%rd32, [retval0];
	} // callseq 12
	mul.wide.u32 	%rd34, %r20, 8;
	add.s64 	%rd35, %rd1, %rd34;
	st.global.u64 	[%rd35], %rd32;
	{ // callseq 13, 0
	.param .b64 param0;
	st.param.b64 	[param0], 4;
	.param .b64 retval0;
	call.uni (retval0), 
	malloc, 
	(
	param0
	);
	ld.param.b64 	%rd36, [retval0];
	} // callseq 13
	st.global.u64 	[%rd35+8], %rd36;
	add.s32 	%r20, %r20, 2;
$L__BB0_10:
	and.b32  	%r17, %r12, 1;
	setp.eq.b32 	%p10, %r17, 1;
	not.pred 	%p11, %p10;
	@%p11 bra 	$L__BB0_12;
	{ // callseq 14, 0
	.param .b64 param0;
	st.param.b64 	[param0], 4;
	.param .b64 retval0;
	call.uni (retval0), 
	malloc, 
	(
	param0
	);
	ld.param.b64 	%rd38, [retval0];
	} // callseq 14
	mul.wide.u32 	%rd40, %r20, 8;
	add.s64 	%rd41, %rd1, %rd40;
	st.global.u64 	[%rd41], %rd38;
$L__BB0_12:
	ret;

}
	// .globl	_Z15deallocateOnGPUPPii
.visible .entry _Z15deallocateOnGPUPPii(
	.param .u64 .ptr .align 1 _Z15deallocateOnGPUPPii_param_0,
	.param .u32 _Z15deallocateOnGPUPPii_param_1
)
{
	.reg .pred 	%p<12>;
	.reg .b32 	%r<26>;
	.reg .b64 	%rd<45>;

	ld.param.u64 	%rd8, [_Z15deallocateOnGPUPPii_param_0];
	ld.param.u32 	%r16, [_Z15deallocateOnGPUPPii_param_1];
	cvta.to.global.u64 	%rd1, %rd8;
	mov.u32 	%r17, %tid.x;
	mov.u32 	%r18, %ctaid.x;
	or.b32  	%r19, %r17, %r18;
	setp.ne.s32 	%p1, %r19, 0;
	setp.lt.s32 	%p2, %r16, 1;
	or.pred  	%p3, %p1, %p2;
	@%p3 bra 	$L__BB1_13;
	and.b32  	%r1, %r16, 15;
	setp.lt.u32 	%p4, %r16, 16;
	mov.b32 	%r23, 0;
	@%p4 bra 	$L__BB1_4;
	and.b32  	%r23, %r16, 2147483632;
	neg.s32 	%r21, %r23;
	add.s64 	%rd43, %rd1, 64;
$L__BB1_3:
	.pragma "nounroll";
	ld.global.u64 	%rd9, [%rd43+-64];
	{ // callseq 15, 0
	.param .b64 param0;
	st.param.b64 	[param0], %rd9;
	call.uni 
	free, 
	(
	param0
	);
	} // callseq 15
	ld.global.u64 	%rd10, [%rd43+-56];
	{ // callseq 16, 0
	.param .b64 param0;
	st.param.b64 	[param0], %rd10;
	call.uni 
	free, 
	(
	param0
	);
	} // callseq 16
	ld.global.u64 	%rd11, [%rd43+-48];
	{ // callseq 17, 0
	.param .b64 param0;
	st.param.b64 	[param0], %rd11;
	call.uni 
	free, 
	(
	param0
	);
	} // callseq 17
	ld.global.u64 	%rd12, [%rd43+-40];
	{ // callseq 18, 0
	.param .b64 param0;
	st.param.b64 	[param0], %rd12;
	call.uni 
	free, 
	(
	param0
	);
	} // callseq 18
	ld.global.u64 	%rd13, [%rd43+-32];
	{ // callseq 19, 0
	.param .b64 param0;
	st.param.b64 	[param0], %rd13;
	call.uni 
	free, 
	(
	param0
	);
	} // callseq 19
	ld.global.u64 	%rd14, [%rd43+-24];
	{ // callseq 20, 0
	.param .b64 param0;
	st.param.b64 	[param0], %rd14;
	call.uni 
	free, 
	(
	param0
	);
	} // callseq 20
	ld.global.u64 	%rd15, [%rd43+-16];
	{ // callseq 21, 0
	.param .b64 param0;
	st.param.b64 	[param0], %rd15;
	call.uni 
	free, 
	(
	param0
	);
	} // callseq 21
	ld.global.u64 	%rd16, [%rd43+-8];
	{ // callseq 22, 0
	.param .b64 param0;
	st.param.b64 	[param0], %rd16;
	call.uni 
	free, 
	(
	param0
	);
	} // callseq 22
	ld.global.u64 	%rd17, [%rd43];
	{ // callseq 23, 0
	.param .b64 param0;
	st.param.b64 	[param0], %rd17;
	call.uni 
	free, 
	(
	param0
	);
	} // callseq 23
	ld.global.u64 	%rd18, [%rd43+8];
	{ // callseq 24, 0
	.param .b64 param0;
	st.param.b64 	[param0], %rd18;
	call.uni 
	free, 
	(
	param0
	);
	} // callseq 24
	ld.global.u64 	%rd19, [%rd43+16];
	{ // callseq 25, 0
	.param .b64 param0;
	st.param.b64 	[param0], %rd19;
	call.uni 
	free, 
	(
	param0
	);
	} // callseq 25
	ld.global.u64 	%rd20, [%rd43+24];
	{ // callseq 26, 0
	.param .b64 param0;
	st.param.b64 	[param0], %rd20;
	call.uni 
	free, 
	(
	param0
	);
	} // callseq 26
	ld.global.u64 	%rd21, [%rd43+32];
	{ // callseq 27, 0
	.param .b64 param0;
	st.param.b64 	[param0], %rd21;
	call.uni 
	free, 
	(
	param0
	);
	} // callseq 27
	ld.global.u64 	%rd22, [%rd43+40];
	{ // callseq 28, 0
	.param .b64 param0;
	st.param.b64 	[param0], %rd22;
	call.uni 
	free, 
	(
	param0
	);
	} // callseq 28
	ld.global.u64 	%rd23, [%rd43+48];
	{ // callseq 29, 0
	.param .b64 param0;
	st.param.b64 	[param0], %rd23;
	call.uni 
	free, 
	(
	param0
	);
	} // callseq 29
	ld.global.u64 	%rd24, [%rd43+56];
	{ // callseq 30, 0
	.param .b64 param0;
	st.param.b64 	[param0], %rd24;
	call.uni 
	free, 
	(
	param0
	);
	} // callseq 30
	add.s32 	%r21, %r21, 16;
	add.s64 	%rd43, %rd43, 128;
	setp.ne.s32 	%p5, %r21, 0;
	@%p5 bra 	$L__BB1_3;
$L__BB1_4:
	setp.eq.s32 	%p6, %r1, 0;
	@%p6 bra 	$L__BB1_13;
	and.b32  	%r7, %r16, 7;
	setp.lt.u32 	%p7, %r1, 8;
	@%p7 bra 	$L__BB1_7;
	mul.wide.u32 	%rd25, %r23, 8;
	add.s64 	%rd26, %rd1, %rd25;
	ld.global.u64 	%rd27, [%rd26];
	{ // callseq 31, 0
	.param .b64 param0;
	st.param.b64 	[param0], %rd27;
	call.uni 
	free, 
	(
	param0
	);
	} // callseq 31
	ld.global.u64 	%rd28, [%rd26+8];
	{ // callseq 32, 0
	.param .b64 param0;
	st.param.b64 	[param0], %rd28;
	call.uni 
	free, 
	(
	param0
	);
	} // callseq 32
	ld.global.u64 	%rd29, [%rd26+16];
	{ // callseq 33, 0
	.param .b64 param0;
	st.param.b64 	[param0], %rd29;
	call.uni 
	free, 
	(
	param0
	);
	} // callseq 33
	ld.global.u64 	%rd30, [%rd26+24];
	{ // callseq 34, 0
	.param .b64 param0;
	st.param.b64 	[param0], %rd30;
	call.uni 
	free, 
	(
	param0
	);
	} // callseq 34
	ld.global.u64 	%rd31, [%rd26+32];
	{ // callseq 35, 0
	.param .b64 param0;
	st.param.b64 	[param0], %rd31;
	call.uni 
	free, 
	(
	param0
	);
	} // callseq 35
	ld.global.u64 	%rd32, [%rd26+40];
	{ // callseq 36, 0
	.param .b64 param0;
	st.param.b64 	[param0], %rd32;
	call.uni 
	free, 
	(
	param0
	);
	} // callseq 36
	ld.global.u64 	%rd33, [%rd26+48];
	{ // callseq 37, 0
	.param .b64 param0;
	st.param.b64 	[param0], %rd33;
	call.uni 
	free, 
	(
	param0
	);
	} // callseq 37
	ld.global.u64 	%rd34, [%rd26+56];
	{ // callseq 38, 0
	.param .b64 param0;
	st.param.b64 	[param0], %rd34;
	call.uni 
	free, 
	(
	param0
	);
	} // callseq 38
	add.s32 	%r23, %r23, 8;
$L__BB1_7:
	setp.eq.s32 	%p8, %r7, 0;
	@%p8 bra 	$L__BB1_13;
	and.b32  	%r10, %r16, 3;
	setp.lt.u32 	%p9, %r7, 4;
	@%p9 bra 	$L__BB1_10;
	mul.wide.u32 	%rd35, %r23, 8;
	add.s64 	%rd36, %rd1, %rd35;
	ld.global.u64 	%rd37, [%rd36];
	{ // callseq 39, 0
	.param .b64 param0;
	st.param.b64 	[param0], %rd37;
	call.uni 
	free, 
	(
	param0
	);
	} // callseq 39
	ld.global.u64 	%rd38, [%rd36+8];
	{ // callseq 40, 0
	.param .b64 param0;
	st.param.b64 	[param0], %rd38;
	call.uni 
	free, 
	(
	param0
	);
	} // callseq 40
	ld.global.u64 	%rd39, [%rd36+16];
	{ // callseq 41, 0
	.param .b64 param0;
	st.param.b64 	[param0], %rd39;
	call.uni 
	free, 
	(
	param0
	);
	} // callseq 41
	ld.global.u64 	%rd40, [%rd36+24];
	{ // callseq 42, 0
	.param .b64 param0;
	st.param.b64 	[param0], %rd40;
	call.uni 
	free, 
	(
	param0
	);
	} // callseq 42
	add.s32 	%r23, %r23, 4;
$L__BB1_10:
	setp.eq.s32 	%p10, %r10, 0;
	@%p10 bra 	$L__BB1_13;
	mul.wide.u32 	%rd41, %r23, 8;
	add.s64 	%rd44, %rd1, %rd41;
	neg.s32 	%r25, %r10;
$L__BB1_12:
	.pragma "nounroll";
	ld.global.u64 	%rd42, [%rd44];
	{ // callseq 43, 0
	.param .b64 param0;
	st.param.b64 	[param0], %rd42;
	call.uni 
	free, 
	(
	param0
	);
	} // callseq 43
	add.s64 	%rd44, %rd44, 8;
	add.s32 	%r25, %r25, 1;
	setp.ne.s32 	%p11, %r25, 0;
	@%p11 bra 	$L__BB1_12;
$L__BB1_13:
	ret;

}
	// .globl	_Z10doSomeWorkPPii
.visible .entry _Z10doSomeWorkPPii(
	.param .u64 .ptr .align 1 _Z10doSomeWorkPPii_param_0,
	.param .u32 _Z10doSomeWorkPPii_param_1
)
{
	.reg .pred 	%p<2>;
	.reg .b32 	%r<7>;
	.reg .b64 	%rd<7>;

	ld.param.u64 	%rd1, [_Z10doSomeWorkPPii_param_0];
	ld.param.u32 	%r2, [_Z10doSomeWorkPPii_param_1];
	mov.u32 	%r3, %ctaid.x;
	mov.u32 	%r4, %ntid.x;
	mov.u32 	%r5, %tid.x;
	mad.lo.s32 	%r1, %r3, %r4, %r5;
	setp.ge.s32 	%p1, %r1, %r2;
	@%p1 bra 	$L__BB2_2;
	cvta.to.global.u64 	%rd2, %rd1;
	mul.wide.s32 	%rd3, %r1, 8;
	add.s64 	%rd4, %rd2, %rd3;
	ld.global.u64 	%rd5, [%rd4];
	cvta.to.global.u64 	%rd6, %rd5;
	mov.b32 	%r6, 1;
	st.global.u32 	[%rd6], %r6;
$L__BB2_2:
	ret;

}


// ===== COMPILED SASS (sm_100) =====

	.target	sm_100

	.elftype	@"ET_EXEC"


//--------------------- .note.nv.tkinfo           --------------------------
	.section	.note.nv.tkinfo,"",@"SHT_NOTE"
	.sectionflags	@"SHF_NOTE_NV_TKINFO"
	.tkinfo
        /*0018*/ 	.word	0x00000002
        /*0030*/ 	.string	""
        /*0030*/ 	.string	"ptxas"
        /*0030*/ 	.string	"Cuda compilation tools, release 13.0, V13.0.88"
        /*0030*/ 	.string	"Build cuda_13.0.r13.0/compiler.36424714_0"
        /*0030*/ 	.string	"-arch sm_100 -m 64 "



//--------------------- .note.nv.cuinfo           --------------------------
	.section	.note.nv.cuinfo,"",@"SHT_NOTE"
	.sectionflags	@"SHF_NOTE_NV_CUINFO"
        /*0018*/ 	.short	0x0002
        /*001a*/ 	.short	0x0064
        /*001c*/ 	.short	0x0082
	.zero		2


//--------------------- .nv.info                  --------------------------
	.section	.nv.info,"",@"SHT_CUDA_INFO"
	.align	4


	//----- nvinfo : EIATTR_REGCOUNT
	.align		4
        /*0000*/ 	.byte	0x04, 0x2f
        /*0002*/ 	.short	(.L_1 - .L_0)
	.align		4
.L_0:
        /*0004*/ 	.word	index@(_Z13allocateOnGPUPPii)
        /*0008*/ 	.word	0x0000001a


	//----- nvinfo : EIATTR_FRAME_SIZE
	.align		4
.L_1:
        /*000c*/ 	.byte	0x04, 0x11
        /*000e*/ 	.short	(.L_3 - .L_2)
	.align		4
.L_2:
        /*0010*/ 	.word	index@(_Z13allocateOnGPUPPii)
        /*0014*/ 	.word	0x00000000


	//----- nvinfo : EIATTR_REGCOUNT
	.align		4
.L_3:
        /*0018*/ 	.byte	0x04, 0x2f
        /*001a*/ 	.short	(.L_5 - .L_4)
	.align		4
.L_4:
        /*001c*/ 	.word	index@(_Z15deallocateOnGPUPPii)
        /*0020*/ 	.word	0x0000001a


	//----- nvinfo : EIATTR_FRAME_SIZE
	.align		4
.L_5:
        /*0024*/ 	.byte	0x04, 0x11
        /*0026*/ 	.short	(.L_7 - .L_6)
	.align		4
.L_6:
        /*0028*/ 	.word	index@(_Z15deallocateOnGPUPPii)
        /*002c*/ 	.word	0x00000000


	//----- nvinfo : EIATTR_REGCOUNT
	.align		4
.L_7:
        /*0030*/ 	.byte	0x04, 0x2f
        /*0032*/ 	.short	(.L_9 - .L_8)
	.align		4
.L_8:
        /*0034*/ 	.word	index@(_Z10doSomeWorkPPii)
        /*0038*/ 	.word	0x00000008


	//----- nvinfo : EIATTR_FRAME_SIZE
	.align		4
.L_9:
        /*003c*/ 	.byte	0x04, 0x11
        /*003e*/ 	.short	(.L_11 - .L_10)
	.align		4
.L_10:
        /*0040*/ 	.word	index@(_Z10doSomeWorkPPii)
        /*0044*/ 	.word	0x00000000


	//----- nvinfo : EIATTR_MIN_STACK_SIZE
	.align		4
.L_11:
        /*0048*/ 	.byte	0x04, 0x12
        /*004a*/ 	.short	(.L_13 - .L_12)
	.align		4
.L_12:
        /*004c*/ 	.word	index@(_Z10doSomeWorkPPii)
        /*0050*/ 	.word	0x00000000


	//----- nvinfo : EIATTR_MIN_STACK_SIZE
	.align		4
.L_13:
        /*0054*/ 	.byte	0x04, 0x12
        /*0056*/ 	.short	(.L_15 - .L_14)
	.align		4
.L_14:
        /*0058*/ 	.word	index@(_Z15deallocateOnGPUPPii)
        /*005c*/ 	.word	0x00000000


	//----- nvinfo : EIATTR_MIN_STACK_SIZE
	.align		4
.L_15:
        /*0060*/ 	.byte	0x04, 0x12
        /*0062*/ 	.short	(.L_17 - .L_16)
	.align		4
.L_16:
        /*0064*/ 	.word	index@(_Z13allocateOnGPUPPii)
        /*0068*/ 	.word	0x00000000
.L_17:


//--------------------- .nv.compat                --------------------------
	.section	.nv.compat,"",@"SHT_CUDA_COMPAT_INFO"
	.align	4
        /*0000*/ 	.byte	0x02, 0x09, 0x00, 0x00, 0x02, 0x02, 0x01, 0x00, 0x02, 0x05, 0x05, 0x00, 0x03, 0x07, 0x01, 0x01
        /*0010*/ 	.byte	0x02, 0x03, 0x00, 0x00, 0x02, 0x06, 0x01, 0x00, 0x04, 0x0b, 0x08, 0x00, 0x09, 0x00, 0x00, 0x00
        /*0020*/ 	.byte	0x00, 0x00, 0x00, 0x00


//--------------------- .nv.info._Z10doSomeWorkPPii --------------------------
	.section	.nv.info._Z10doSomeWorkPPii,"",@"SHT_CUDA_INFO"
	.sectionflags	@""
	.align	4


	//----- nvinfo : EIATTR_CUDA_API_VERSION
	.align		4
        /*0000*/ 	.byte	0x04, 0x37
        /*0002*/ 	.short	(.L_19 - .L_18)
.L_18:
        /*0004*/ 	.word	0x00000082


	//----- nvinfo : EIATTR_KPARAM_INFO
	.align		4
.L_19:
        /*0008*/ 	.byte	0x04, 0x17
        /*000a*/ 	.short	(.L_21 - .L_20)
.L_20:
        /*000c*/ 	.word	0x00000000
        /*0010*/ 	.short	0x0001
        /*0012*/ 	.short	0x0008
        /*0014*/ 	.byte	0x00, 0xf0, 0x11, 0x00


	//----- nvinfo : EIATTR_KPARAM_INFO
	.align		4
.L_21:
        /*0018*/ 	.byte	0x04, 0x17
        /*001a*/ 	.short	(.L_23 - .L_22)
.L_22:
        /*001c*/ 	.word	0x00000000
        /*0020*/ 	.short	0x0000
        /*0022*/ 	.short	0x0000
        /*0024*/ 	.byte	0x00, 0xf5, 0x21, 0x00


	//----- nvinfo : EIATTR_SPARSE_MMA_MASK
	.align		4
.L_23:
        /*0028*/ 	.byte	0x03, 0x50
        /*002a*/ 	.short	0x0000


	//----- nvinfo : EIATTR_MAXREG_COUNT
	.align		4
        /*002c*/ 	.byte	0x03, 0x1b
        /*002e*/ 	.short	0x00ff


	//----- nvinfo : EIATTR_MERCURY_ISA_VERSION
	.align		4
        /*0030*/ 	.byte	0x03, 0x5f
        /*0032*/ 	.short	0x0101


	//----- nvinfo : EIATTR_VRC_CTA_INIT_COUNT
	.align		4
        /*0034*/ 	.byte	0x02, 0x4a
	.zero		1
	.zero		1


	//----- nvinfo : EIATTR_EXIT_INSTR_OFFSETS
	.align		4
        /*0038*/ 	.byte	0x04, 0x1c
        /*003a*/ 	.short	(.L_25 - .L_24)


	//   ....[0]....
.L_24:
        /*003c*/ 	.word	0x00000070


	//   ....[1]....
        /*0040*/ 	.word	0x000000e0


	//----- nvinfo : EIATTR_CBANK_PARAM_SIZE
	.align		4
.L_25:
        /*0044*/ 	.byte	0x03, 0x19
        /*0046*/ 	.short	0x000c


	//----- nvinfo : EIATTR_PARAM_CBANK
	.align		4
        /*0048*/ 	.byte	0x04, 0x0a
        /*004a*/ 	.short	(.L_27 - .L_26)
	.align		4
.L_26:
        /*004c*/ 	.word	index@(.nv.constant0._Z10doSomeWorkPPii)
        /*0050*/ 	.short	0x0380
        /*0052*/ 	.short	0x000c


	//----- nvinfo : EIATTR_SW_WAR
	.align		4
.L_27:
        /*0054*/ 	.byte	0x04, 0x36
        /*0056*/ 	.short	(.L_29 - .L_28)
.L_28:
        /*0058*/ 	.word	0x00000008
.L_29:


//--------------------- .nv.info._Z15deallocateOnGPUPPii --------------------------
	.section	.nv.info._Z15deallocateOnGPUPPii,"",@"SHT_CUDA_INFO"
	.sectionflags	@""
	.align	4


	//----- nvinfo : EIATTR_CUDA_API_VERSION
	.align		4
        /*0000*/ 	.byte	0x04, 0x37
        /*0002*/ 	.short	(.L_31 - .L_30)
.L_30:
        /*0004*/ 	.word	0x00000082


	//----- nvinfo : EIATTR_KPARAM_INFO
	.align		4
.L_31:
        /*0008*/ 	.byte	0x04, 0x17
        /*000a*/ 	.short	(.L_33 - .L_32)
.L_32:
        /*000c*/ 	.word	0x00000000
        /*0010*/ 	.short	0x0001
        /*0012*/ 	.short	0x0008
        /*0014*/ 	.byte	0x00, 0xf0, 0x11, 0x00


	//----- nvinfo : EIATTR_KPARAM_INFO
	.align		4
.L_33:
        /*0018*/ 	.byte	0x04, 0x17
        /*001a*/ 	.short	(.L_35 - .L_34)
.L_34:
        /*001c*/ 	.word	0x00000000
        /*0020*/ 	.short	0x0000
        /*0022*/ 	.short	0x0000
        /*0024*/ 	.byte	0x00, 0xf5, 0x21, 0x00


	//----- nvinfo : EIATTR_SPARSE_MMA_MASK
	.align		4
.L_35:
        /*0028*/ 	.byte	0x03, 0x50
        /*002a*/ 	.short	0x0000


	//----- nvinfo : EIATTR_MAXREG_COUNT
	.align		4
        /*002c*/ 	.byte	0x03, 0x1b
        /*002e*/ 	.short	0x00ff


	//----- nvinfo : EIATTR_EXTERNS
	.align		4
        /*0030*/ 	.byte	0x04, 0x0f
        /*0032*/ 	.short	(.L_37 - .L_36)


	//   ....[0]....
	.align		4
.L_36:
        /*0034*/ 	.word	index@(free)


	//----- nvinfo : EIATTR_MERCURY_ISA_VERSION
	.align		4
.L_37:
        /*0038*/ 	.byte	0x03, 0x5f
        /*003a*/ 	.short	0x0101


	//----- nvinfo : EIATTR_VRC_CTA_INIT_COUNT
	.align		4
        /*003c*/ 	.byte	0x02, 0x4a
	.zero		1
	.zero		1


	//----- nvinfo : EIATTR_SYSCALL_OFFSETS
	.align		4
        /*0040*/ 	.byte	0x04, 0x46
        /*0042*/ 	.short	(.L_39 - .L_38)


	//   ....[0]....
.L_38:
        /*0044*/ 	.word	0x000001b0


	//   ....[1]....
        /*0048*/ 	.word	0x000001f0


	//   ....[2]....
        /*004c*/ 	.word	0x00000230


	//   ....[3]....
        /*0050*/ 	.word	0x00000270


	//   ....[4]....
        /*0054*/ 	.word	0x000002b0


	//   ....[5]....
        /*0058*/ 	.word	0x000002f0


	//   ....[6]....
        /*005c*/ 	.word	0x00000330


	//   ....[7]....
        /*0060*/ 	.word	0x00000370


	//   ....[8]....
        /*0064*/ 	.word	0x000003b0


	//   ....[9]....
        /*0068*/ 	.word	0x000003f0


	//   ....[10]....
        /*006c*/ 	.word	0x00000430


	//   ....[11]....
        /*0070*/ 	.word	0x00000470


	//   ....[12]....
        /*0074*/ 	.word	0x000004b0


	//   ....[13]....
        /*0078*/ 	.word	0x000004f0


	//   ....[14]....
        /*007c*/ 	.word	0x00000530


	//   ....[15]....
        /*0080*/ 	.word	0x00000570


	//   ....[16]....
        /*0084*/ 	.word	0x00000690


	//   ....[17]....
        /*0088*/ 	.word	0x000006d0


	//   ....[18]....
        /*008c*/ 	.word	0x00000710


	//   ....[19]....
        /*0090*/ 	.word	0x00000750


	//   ....[20]....
        /*0094*/ 	.word	0x00000790


	//   ....[21]....
        /*0098*/ 	.word	0x000007d0


	//   ....[22]....
        /*009c*/ 	.word	0x00000810


	//   ....[23]....
        /*00a0*/ 	.word	0x00000850


	//   ....[24]....
        /*00a4*/ 	.word	0x00000930


	//   ....[25]....
        /*00a8*/ 	.word	0x00000970


	//   ....[26]....
        /*00ac*/ 	.word	0x000009b0


	//   ....[27]....
        /*00b0*/ 	.word	0x000009f0


	//   ....[28]....
        /*00b4*/ 	.word	0x00000af0


	//----- nvinfo : EIATTR_EXIT_INSTR_OFFSETS
	.align		4
.L_39:
        /*00b8*/ 	.byte	0x04, 0x1c
        /*00ba*/ 	.short	(.L_41 - .L_40)


	//   ....[0]....
.L_40:
        /*00bc*/ 	.word	0x00000060


	//   ....[1]....
        /*00c0*/ 	.word	0x000005e0


	//   ....[2]....
        /*00c4*/ 	.word	0x00000880


	//   ....[3]....
        /*00c8*/ 	.word	0x00000a20


	//   ....[4]....
        /*00cc*/ 	.word	0x00000b40


	//----- nvinfo : EIATTR_CRS_STACK_SIZE
	.align		4
.L_41:
        /*00d0*/ 	.byte	0x04, 0x1e
        /*00d2*/ 	.short	(.L_43 - .L_42)
.L_42:
        /*00d4*/ 	.word	0x00000000


	//----- nvinfo : EIATTR_CBANK_PARAM_SIZE
	.align		4
.L_43:
        /*00d8*/ 	.byte	0x03, 0x19
        /*00da*/ 	.short	0x000c


	//----- nvinfo : EIATTR_PARAM_CBANK
	.align		4
        /*00dc*/ 	.byte	0x04, 0x0a
        /*00de*/ 	.short	(.L_45 - .L_44)
	.align		4
.L_44:
        /*00e0*/ 	.word	index@(.nv.constant0._Z15deallocateOnGPUPPii)
        /*00e4*/ 	.short	0x0380
        /*00e6*/ 	.short	0x000c


	//----- nvinfo : EIATTR_SW_WAR
	.align		4
.L_45:
        /*00e8*/ 	.byte	0x04, 0x36
        /*00ea*/ 	.short	(.L_47 - .L_46)
.L_46:
        /*00ec*/ 	.word	0x00000008
.L_47:


//--------------------- .nv.info._Z13allocateOnGPUPPii --------------------------
	.section	.nv.info._Z13allocateOnGPUPPii,"",@"SHT_CUDA_INFO"
	.sectionflags	@""
	.align	4


	//----- nvinfo : EIATTR_CUDA_API_VERSION
	.align		4
        /*0000*/ 	.byte	0x04, 0x37
        /*0002*/ 	.short	(.L_49 - .L_48)
.L_48:
        /*0004*/ 	.word	0x00000082


	//----- nvinfo : EIATTR_KPARAM_INFO
	.align		4
.L_49:
        /*0008*/ 	.byte	0x04, 0x17
        /*000a*/ 	.short	(.L_51 - .L_50)
.L_50:
        /*000c*/ 	.word	0x00000000
        /*0010*/ 	.short	0x0001
        /*0012*/ 	.short	0x0008
        /*0014*/ 	.byte	0x00, 0xf0, 0x11, 0x00


	//----- nvinfo : EIATTR_KPARAM_INFO
	.align		4
.L_51:
        /*0018*/ 	.byte	0x04, 0x17
        /*001a*/ 	.short	(.L_53 - .L_52)
.L_52:
        /*001c*/ 	.word	0x00000000
        /*0020*/ 	.short	0x0000
        /*0022*/ 	.short	0x0000
        /*0024*/ 	.byte	0x00, 0xf5, 0x21, 0x00


	//----- nvinfo : EIATTR_SPARSE_MMA_MASK
	.align		4
.L_53:
        /*0028*/ 	.byte	0x03, 0x50
        /*002a*/ 	.short	0x0000


	//----- nvinfo : EIATTR_MAXREG_COUNT
	.align		4
        /*002c*/ 	.byte	0x03, 0x1b
        /*002e*/ 	.short	0x00ff


	//----- nvinfo : EIATTR_EXTERNS
	.align		4
        /*0030*/ 	.byte	0x04, 0x0f
        /*0032*/ 	.short	(.L_55 - .L_54)


	//   ....[0]....
	.align		4
.L_54:
        /*0034*/ 	.word	index@(malloc)


	//----- nvinfo : EIATTR_MERCURY_ISA_VERSION
	.align		4
.L_55:
        /*0038*/ 	.byte	0x03, 0x5f
        /*003a*/ 	.short	0x0101


	//----- nvinfo : EIATTR_VRC_CTA_INIT_COUNT
	.align		4
        /*003c*/ 	.byte	0x02, 0x4a
	.zero		1
	.zero		1


	//----- nvinfo : EIATTR_SYSCALL_OFFSETS
	.align		4
        /*0040*/ 	.byte	0x04, 0x46
        /*0042*/ 	.short	(.L_57 - .L_56)


	//   ....[0]....
.L_56:
        /*0044*/ 	.word	0x000001e0


	//   ....[1]....
        /*0048*/ 	.word	0x00000260


	//   ....[2]....
        /*004c*/ 	.word	0x000002e0


	//   ....[3]....
        /*0050*/ 	.word	0x00000360


	//   ....[4]....
        /*0054*/ 	.word	0x000003e0


	//   ....[5]....
        /*0058*/ 	.word	0x00000460


	//   ....[6]....
        /*005c*/ 	.word	0x000004e0


	//   ....[7]....
        /*0060*/ 	.word	0x00000560


	//   ....[8]....
        /*0064*/ 	.word	0x00000680


	//   ....[9]....
        /*0068*/ 	.word	0x00000720


	//   ....[10]....
        /*006c*/ 	.word	0x000007a0


	//   ....[11]....
        /*0070*/ 	.word	0x00000820


	//   ....[12]....
        /*0074*/ 	.word	0x000008e0


	//   ....[13]....
        /*0078*/ 	.word	0x00000980


	//   ....[14]....
        /*007c*/ 	.word	0x00000a40


	//----- nvinfo : EIATTR_EXIT_INSTR_OFFSETS
	.align		4
.L_57:
        /*0080*/ 	.byte	0x04, 0x1c
        /*0082*/ 	.short	(.L_59 - .L_58)


	//   ....[0]....
.L_58:
        /*0084*/ 	.word	0x00000060


	//   ....[1]....
        /*0088*/ 	.word	0x000005e0


	//   ....[2]....
        /*008c*/ 	.word	0x00000860


	//   ....[3]....
        /*0090*/ 	.word	0x000009e0


	//   ....[4]....
        /*0094*/ 	.word	0x00000a80


	//----- nvinfo : EIATTR_CRS_STACK_SIZE
	.align		4
.L_59:
        /*0098*/ 	.byte	0x04, 0x1e
        /*009a*/ 	.short	(.L_61 - .L_60)
.L_60:
        /*009c*/ 	.word	0x00000000


	//----- nvinfo : EIATTR_CBANK_PARAM_SIZE
	.align		4
.L_61:
        /*00a0*/ 	.byte	0x03, 0x19
        /*00a2*/ 	.short	0x000c


	//----- nvinfo : EIATTR_PARAM_CBANK
	.align		4
        /*00a4*/ 	.byte	0x04, 0x0a
        /*00a6*/ 	.short	(.L_63 - .L_62)
	.align		4
.L_62:
        /*00a8*/ 	.word	index@(.nv.constant0._Z13allocateOnGPUPPii)
        /*00ac*/ 	.short	0x0380
        /*00ae*/ 	.short	0x000c


	//----- nvinfo : EIATTR_SW_WAR
	.align		4
.L_63:
        /*00b0*/ 	.byte	0x04, 0x36
        /*00b2*/ 	.short	(.L_65 - .L_64)
.L_64:
        /*00b4*/ 	.word	0x00000008
.L_65:


//--------------------- .nv.callgraph             --------------------------
	.section	.nv.callgraph,"",@"SHT_CUDA_CALLGRAPH"
	.align	4
	.sectionentsize	8
	.align		4
        /*0000*/ 	.word	0x00000000
	.align		4
        /*0004*/ 	.word	0xffffffff
	.align		4
        /*0008*/ 	.word	index@(_Z15deallocateOnGPUPPii)
	.align		4
        /*000c*/ 	.word	index@(free)
	.align		4
        /*0010*/ 	.word	index@(_Z13allocateOnGPUPPii)
	.align		4
        /*0014*/ 	.word	index@(malloc)
	.align		4
        /*0018*/ 	.word	0x00000000
	.align		4
        /*001c*/ 	.word	0xfffffffe
	.align		4
        /*0020*/ 	.word	0x00000000
	.align		4
        /*0024*/ 	.word	0xfffffffd
	.align		4
        /*0028*/ 	.word	0x00000000
	.align		4
        /*002c*/ 	.word	0xfffffffc


//--------------------- .nv.constant4             --------------------------
	.section	.nv.constant4,"a",@progbits
	.align	8
	.align		8
.nv.constant4:
        /*0000*/ 	.dword	free
	.align		8
        /*0008*/ 	.dword	malloc


//--------------------- .text._Z10doSomeWorkPPii  --------------------------
	.section	.text._Z10doSomeWorkPPii,"ax",@progbits
	.align	128
        .global         _Z10doSomeWorkPPii
        .type           _Z10doSomeWorkPPii,@function
        .size           _Z10doSomeWorkPPii,(.L_x_56 - _Z10doSomeWorkPPii)
        .other          _Z10doSomeWorkPPii,@"STO_CUDA_ENTRY STV_DEFAULT"
_Z10doSomeWorkPPii:
.text._Z10doSomeWorkPPii:
[----:B------:R-:W-:Y:S01]  /*0000*/  LDC R1, c[0x0][0x37c] ;  /* 0x0000df00ff017b82 */ /* 0x000fe20000000800 */
[----:B------:R-:W0:Y:S07]  /*0010*/  S2R R0, SR_TID.X ;  /* 0x0000000000007919 */ /* 0x000e2e0000002100 */
[----:B------:R-:W0:Y:S01]  /*0020*/  S2UR UR4, SR_CTAID.X ;  /* 0x00000000000479c3 */ /* 0x000e220000002500 */
[----:B------:R-:W1:Y:S07]  /*0030*/  LDCU UR5, c[0x0][0x388] ;  /* 0x00007100ff0577ac */ /* 0x000e6e0008000800 */
[----:B------:R-:W0:Y:S02]  /*0040*/  LDC R5, c[0x0][0x360] ;  /* 0x0000d800ff057b82 */ /* 0x000e240000000800 */
[----:B0-----:R-:W-:-:S05]  /*0050*/  IMAD R5, R5, UR4, R0 ;  /* 0x0000000405057c24 */ /* 0x001fca000f8e0200 */
[----:B-1----:R-:W-:-:S13]  /*0060*/  ISETP.GE.AND P0, PT, R5, UR5, PT ;  /* 0x0000000505007c0c */ /* 0x002fda000bf06270 */
[----:B------:R-:W-:Y:S05]  /*0070*/  @P0 EXIT ;  /* 0x000000000000094d */ /* 0x000fea0003800000 */
[----:B------:R-:W0:Y:S01]  /*0080*/  LDC.64 R2, c[0x0][0x380] ;  /* 0x0000e000ff027b82 */ /* 0x000e220000000a00 */
[----:B------:R-:W1:Y:S01]  /*0090*/  LDCU.64 UR4, c[0x0][0x358] ;  /* 0x00006b00ff0477ac */ /* 0x000e620008000a00 */
[----:B0-----:R-:W-:-:S06]  /*00a0*/  IMAD.WIDE R2, R5, 0x8, R2 ;  /* 0x0000000805027825 */ /* 0x001fcc00078e0202 */
[----:B-1----:R-:W2:Y:S01]  /*00b0*/  LDG.E.64 R2, desc[UR4][R2.64] ;  /* 0x0000000402027981 */ /* 0x002ea2000c1e1b00 */
[----:B------:R-:W-:-:S05]  /*00c0*/  HFMA2 R5, -RZ, RZ, 0, 5.9604644775390625e-08 ;  /* 0x00000001ff057431 */ /* 0x000fca00000001ff */
[----:B--2---:R-:W-:Y:S01]  /*00d0*/  STG.E desc[UR4][R2.64], R5 ;  /* 0x0000000502007986 */ /* 0x004fe2000c101904 */
[----:B------:R-:W-:Y:S05]  /*00e0*/  EXIT ;  /* 0x000000000000794d */ /* 0x000fea0003800000 */
.L_x_0:
[----:B------:R-:W-:-:S00]  /*00f0*/  BRA `(.L_x_0) ;  /* 0xfffffffc00fc7947 */ /* 0x000fc0000383ffff */
[----:B------:R-:W-:-:S00]  /*0100*/  NOP ;  /* 0x0000000000007918 */ /* 0x000fc00000000000 */
[----:B------:R-:W-:-:S00]  /*0110*/  NOP ;  /* 0x0000000000007918 */ /* 0x000fc00000000000 */
[----:B------:R-:W-:-:S00]  /*0120*/  NOP ;  /* 0x0000000000007918 */ /* 0x000fc00000000000 */
[----:B------:R-:W-:-:S00]  /*0130*/  NOP ;  /* 0x0000000000007918 */ /* 0x000fc00000000000 */
[----:B------:R-:W-:-:S00]  /*0140*/  NOP ;  /* 0x0000000000007918 */ /* 0x000fc00000000000 */
[----:B------:R-:W-:-:S00]  /*0150*/  NOP ;  /* 0x0000000000007918 */ /* 0x000fc00000000000 */
[----:B------:R-:W-:-:S00]  /*0160*/  NOP ;  /* 0x0000000000007918 */ /* 0x000fc00000000000 */
[----:B------:R-:W-:-:S00]  /*0170*/  NOP ;  /* 0x0000000000007918 */ /* 0x000fc00000000000 */
.L_x_56:


//--------------------- .text._Z15deallocateOnGPUPPii --------------------------
	.section	.text._Z15deallocateOnGPUPPii,"ax",@progbits
	.align	128
        .global         _Z15deallocateOnGPUPPii
        .type           _Z15deallocateOnGPUPPii,@function
        .size           _Z15deallocateOnGPUPPii,(.L_x_57 - _Z15deallocateOnGPUPPii)
        .other          _Z15deallocateOnGPUPPii,@"STO_CUDA_ENTRY STV_DEFAULT"
_Z15deallocateOnGPUPPii:
.text._Z15deallocateOnGPUPPii:
[----:B------:R-:W0:Y:S01]  /*0000*/  LDC R1, c[0x0][0x37c] ;  /* 0x0000df00ff017b82 */ /* 0x000e220000000800 */
[----:B------:R-:W1:Y:S07]  /*0010*/  S2R R2, SR_TID.X ;  /* 0x0000000000027919 */ /* 0x000e6e0000002100 */
[----:B------:R-:W1:Y:S08]  /*0020*/  S2UR UR4, SR_CTAID.X ;  /* 0x00000000000479c3 */ /* 0x000e700000002500 */
[----:B------:R-:W2:Y:S01]  /*0030*/  LDC R0, c[0x0][0x388] ;  /* 0x0000e200ff007b82 */ /* 0x000ea20000000800 */
[----:B-1----:R-:W-:-:S04]  /*0040*/  LOP3.LUT P0, RZ, R2, UR4, RZ, 0xfc, !PT ;  /* 0x0000000402ff7c12 */ /* 0x002fc8000f80fcff */
[----:B--2---:R-:W-:-:S13]  /*0050*/  ISETP.LT.OR P0, PT, R0, 0x1, P0 ;  /* 0x000000010000780c */ /* 0x004fda0000701670 */
[----:B0-----:R-:W-:Y:S05]  /*0060*/  @P0 EXIT ;  /* 0x000000000000094d */ /* 0x001fea0003800000 */
[C---:B------:R-:W-:Y:S01]  /*0070*/  ISETP.GE.U32.AND P0, PT, R0.reuse, 0x10, PT ;  /* 0x000000100000780c */ /* 0x040fe20003f06070 */
[----:B------:R-:W0:Y:S01]  /*0080*/  LDCU.64 UR36, c[0x0][0x358] ;  /* 0x00006b00ff2477ac */ /* 0x000e220008000a00 */
[----:B------:R-:W-:Y:S01]  /*0090*/  LOP3.LUT R22, R0, 0xf, RZ, 0xc0, !PT ;  /* 0x0000000f00167812 */ /* 0x000fe200078ec0ff */
[----:B------:R-:W-:-:S10]  /*00a0*/  IMAD.MOV.U32 R18, RZ, RZ, RZ ;  /* 0x000000ffff127224 */ /* 0x000fd400078e00ff */
[----:B------:R-:W-:Y:S05]  /*00b0*/  @!P0 BRA `(.L_x_1) ;  /* 0x0000000400448947 */ /* 0x000fea0003800000 */
[----:B------:R-:W1:Y:S01]  /*00c0*/  LDCU.64 UR4, c[0x0][0x380] ;  /* 0x00007000ff0477ac */ /* 0x000e620008000a00 */
[----:B------:R-:W-:Y:S01]  /*00d0*/  LOP3.LUT R18, R0, 0x7ffffff0, RZ, 0xc0, !PT ;  /* 0x7ffffff000127812 */ /* 0x000fe200078ec0ff */
[----:B------:R-:W-:Y:S04]  /*00e0*/  BSSY.RECONVERGENT B6, `(.L_x_1) ;  /* 0x000004e000067945 */ /* 0x000fe80003800200 */
[----:B------:R-:W-:Y:S01]  /*00f0*/  IMAD.MOV R19, RZ, RZ, -R18 ;  /* 0x000000ffff137224 */ /* 0x000fe200078e0a12 */
[----:B-1----:R-:W-:-:S04]  /*0100*/  UIADD3 UR4, UP0, UPT, UR4, 0x40, URZ ;  /* 0x0000004004047890 */ /* 0x002fc8000ff1e0ff */
[----:B------:R-:W-:Y:S02]  /*0110*/  UIADD3.X UR5, UPT, UPT, URZ, UR5, URZ, UP0, !UPT ;  /* 0x00000005ff057290 */ /* 0x000fe400087fe4ff */
[----:B------:R-:W-:-:S04]  /*0120*/  IMAD.U32 R16, RZ, RZ, UR4 ;  /* 0x00000004ff107e24 */ /* 0x000fc8000f8e00ff */
[----:B------:R-:W-:-:S07]  /*0130*/  IMAD.U32 R17, RZ, RZ, UR5 ;  /* 0x00000005ff117e24 */ /* 0x000fce000f8e00ff */
.L_x_18:
[----:B0-----:R0:W5:Y:S01]  /*0140*/  LDG.E.64 R4, desc[UR36][R16.64+-0x40] ;  /* 0xffffc02410047981 */ /* 0x001162000c1e1b00 */
[----:B------:R-:W-:Y:S01]  /*0150*/  MOV R2, 0x0 ;  /* 0x0000000000027802 */ /* 0x000fe20000000f00 */
[----:B------:R-:W-:-:S03]  /*0160*/  VIADD R19, R19, 0x10 ;  /* 0x0000001013137836 */ /* 0x000fc60000000000 */
[----:B------:R0:W1:Y:S02]  /*0170*/  LDC.64 R6, c[0x4][R2] ;  /* 0x0100000002067b82 */ /* 0x0000640000000a00 */
[----:B------:R-:W-:-:S04]  /*0180*/  ISETP.NE.AND P0, PT, R19, RZ, PT ;  /* 0x000000ff1300720c */ /* 0x000fc80003f05270 */
[----:B------:R-:W-:-:S09]  /*0190*/  P2R R23, PR, RZ, 0x1 ;  /* 0x00000001ff177803 */ /* 0x000fd20000000000 */
[----:B------:R-:W-:-:S07]  /*01a0*/  LEPC R20, `(.L_x_2) ;  /* 0x000000001014794e */ /* 0x000fce0000000000 */
[----:B01---5:R-:W-:Y:S05]  /*01b0*/  CALL.ABS.NOINC R6 ;  /* 0x0000000006007343 */ /* 0x023fea0003c00000 */
.L_x_2:
[----:B------:R0:W5:Y:S01]  /*01c0*/  LDG.E.64 R4, desc[UR36][R16.64+-0x38] ;  /* 0xffffc82410047981 */ /* 0x000162000c1e1b00 */
[----:B------:R0:W1:Y:S02]  /*01d0*/  LDC.64 R6, c[0x4][R2] ;  /* 0x0100000002067b82 */ /* 0x0000640000000a00 */
[----:B------:R-:W-:-:S07]  /*01e0*/  LEPC R20, `(.L_x_3) ;  /* 0x000000001014794e */ /* 0x000fce0000000000 */
[----:B01---5:R-:W-:Y:S05]  /*01f0*/  CALL.ABS.NOINC R6 ;  /* 0x0000000006007343 */ /* 0x023fea0003c00000 */
.L_x_3:
[----:B------:R0:W5:Y:S01]  /*0200*/  LDG.E.64 R4, desc[UR36][R16.64+-0x30] ;  /* 0xffffd02410047981 */ /* 0x000162000c1e1b00 */
[----:B------:R0:W1:Y:S02]  /*0210*/  LDC.64 R6, c[0x4][R2] ;  /* 0x0100000002067b82 */ /* 0x0000640000000a00 */
[----:B------:R-:W-:-:S07]  /*0220*/  LEPC R20, `(.L_x_4) ;  /* 0x000000001014794e */ /* 0x000fce0000000000 */
[----:B01---5:R-:W-:Y:S05]  /*0230*/  CALL.ABS.NOINC R6 ;  /* 0x0000000006007343 */ /* 0x023fea0003c00000 */
.L_x_4:
[----:B------:R0:W5:Y:S01]  /*0240*/  LDG.E.64 R4, desc[UR36][R16.64+-0x28] ;  /* 0xffffd82410047981 */ /* 0x000162000c1e1b00 */
[----:B------:R0:W1:Y:S02]  /*0250*/  LDC.64 R6, c[0x4][R2] ;  /* 0x0100000002067b82 */ /* 0x0000640000000a00 */
[----:B------:R-:W-:-:S07]  /*0260*/  LEPC R20, `(.L_x_5) ;  /* 0x000000001014794e */ /* 0x000fce0000000000 */
[----:B01---5:R-:W-:Y:S05]  /*0270*/  CALL.ABS.NOINC R6 ;  /* 0x0000000006007343 */ /* 0x023fea0003c00000 */
.L_x_5:
[----:B------:R0:W5:Y:S01]  /*0280*/  LDG.E.64 R4, desc[UR36][R16.64+-0x20] ;  /* 0xffffe02410047981 */ /* 0x000162000c1e1b00 */
[----:B------:R0:W1:Y:S02]  /*0290*/  LDC.64 R6, c[0x4][R2] ;  /* 0x0100000002067b82 */ /* 0x0000640000000a00 */
[----:B------:R-:W-:-:S07]  /*02a0*/  LEPC R20, `(.L_x_6) ;  /* 0x000000001014794e */ /* 0x000fce0000000000 */
[----:B01---5:R-:W-:Y:S05]  /*02b0*/  CALL.ABS.NOINC R6 ;  /* 0x0000000006007343 */ /* 0x023fea0003c00000 */
.L_x_6:
[----:B------:R0:W5:Y:S01]  /*02c0*/  LDG.E.64 R4, desc[UR36][R16.64+-0x18] ;  /* 0xffffe82410047981 */ /* 0x000162000c1e1b00 */
[----:B------:R0:W1:Y:S02]  /*02d0*/  LDC.64 R6, c[0x4][R2] ;  /* 0x0100000002067b82 */ /* 0x0000640000000a00 */
[----:B------:R-:W-:-:S07]  /*02e0*/  LEPC R20, `(.L_x_7) ;  /* 0x000000001014794e */ /* 0x000fce0000000000 */
[----:B01---5:R-:W-:Y:S05]  /*02f0*/  CALL.ABS.NOINC R6 ;  /* 0x0000000006007343 */ /* 0x023fea0003c00000 */
.L_x_7:
[----:B------:R0:W5:Y:S01]  /*0300*/  LDG.E.64 R4, desc[UR36][R16.64+-0x10] ;  /* 0xfffff02410047981 */ /* 0x000162000c1e1b00 */
[----:B------:R0:W1:Y:S02]  /*0310*/  LDC.64 R6, c[0x4][R2] ;  /* 0x0100000002067b82 */ /* 0x0000640000000a00 */
[----:B------:R-:W-:-:S07]  /*0320*/  LEPC R20, `(.L_x_8) ;  /* 0x000000001014794e */ /* 0x000fce0000000000 */
[----:B01---5:R-:W-:Y:S05]  /*0330*/  CALL.ABS.NOINC R6 ;  /* 0x0000000006007343 */ /* 0x023fea0003c00000 */
.L_x_8:
[----:B------:R0:W5:Y:S01]  /*0340*/  LDG.E.64 R4, desc[UR36][R16.64+-0x8] ;  /* 0xfffff82410047981 */ /* 0x000162000c1e1b00 */
[----:B------:R0:W1:Y:S02]  /*0350*/  LDC.64 R6, c[0x4][R2] ;  /* 0x0100000002067b82 */ /* 0x0000640000000a00 */
[----:B------:R-:W-:-:S07]  /*0360*/  LEPC R20, `(.L_x_9) ;  /* 0x000000001014794e */ /* 0x000fce0000000000 */
[----:B01---5:R-:W-:Y:S05]  /*0370*/  CALL.ABS.NOINC R6 ;  /* 0x0000000006007343 */ /* 0x023fea0003c00000 */
.L_x_9:
[----:B------:R0:W5:Y:S01]  /*0380*/  LDG.E.64 R4, desc[UR36][R16.64] ;  /* 0x0000002410047981 */ /* 0x000162000c1e1b00 */
[----:B------:R0:W1:Y:S02]  /*0390*/  LDC.64 R6, c[0x4][R2] ;  /* 0x0100000002067b82 */ /* 0x0000640000000a00 */
[----:B------:R-:W-:-:S07]  /*03a0*/  LEPC R20, `(.L_x_10) ;  /* 0x000000001014794e */ /* 0x000fce0000000000 */
[----:B01---5:R-:W-:Y:S05]  /*03b0*/  CALL.ABS.NOINC R6 ;  /* 0x0000000006007343 */ /* 0x023fea0003c00000 */
.L_x_10:
[----:B------:R0:W5:Y:S01]  /*03c0*/  LDG.E.64 R4, desc[UR36][R16.64+0x8] ;  /* 0x0000082410047981 */ /* 0x000162000c1e1b00 */
[----:B------:R0:W1:Y:S02]  /*03d0*/  LDC.64 R6, c[0x4][R2] ;  /* 0x0100000002067b82 */ /* 0x0000640000000a00 */
[----:B------:R-:W-:-:S07]  /*03e0*/  LEPC R20, `(.L_x_11) ;  /* 0x000000001014794e */ /* 0x000fce0000000000 */
[----:B01---5:R-:W-:Y:S05]  /*03f0*/  CALL.ABS.NOINC R6 ;  /* 0x0000000006007343 */ /* 0x023fea0003c00000 */
.L_x_11:
[----:B------:R0:W5:Y:S01]  /*0400*/  LDG.E.64 R4, desc[UR36][R16.64+0x10] ;  /* 0x0000102410047981 */ /* 0x000162000c1e1b00 */
[----:B------:R0:W1:Y:S02]  /*0410*/  LDC.64 R6, c[0x4][R2] ;  /* 0x0100000002067b82 */ /* 0x0000640000000a00 */
[----:B------:R-:W-:-:S07]  /*0420*/  LEPC R20, `(.L_x_12) ;  /* 0x000000001014794e */ /* 0x000fce0000000000 */
[----:B01---5:R-:W-:Y:S05]  /*0430*/  CALL.ABS.NOINC R6 ;  /* 0x0000000006007343 */ /* 0x023fea0003c00000 */
.L_x_12:
[----:B------:R0:W5:Y:S01]  /*0440*/  LDG.E.64 R4, desc[UR36][R16.64+0x18] ;  /* 0x0000182410047981 */ /* 0x000162000c1e1b00 */
[----:B------:R0:W1:Y:S02]  /*0450*/  LDC.64 R6, c[0x4][R2] ;  /* 0x0100000002067b82 */ /* 0x0000640000000a00 */
[----:B------:R-:W-:-:S07]  /*0460*/  LEPC R20, `(.L_x_13) ;  /* 0x000000001014794e */ /* 0x000fce0000000000 */
[----:B01---5:R-:W-:Y:S05]  /*0470*/  CALL.ABS.NOINC R6 ;  /* 0x0000000006007343 */ /* 0x023fea0003c00000 */
.L_x_13:
[----:B------:R0:W5:Y:S01]  /*0480*/  LDG.E.64 R4, desc[UR36][R16.64+0x20] ;  /* 0x0000202410047981 */ /* 0x000162000c1e1b00 */
[----:B------:R0:W1:Y:S02]  /*0490*/  LDC.64 R6, c[0x4][R2] ;  /* 0x0100000002067b82 */ /* 0x0000640000000a00 */
[----:B------:R-:W-:-:S07]  /*04a0*/  LEPC R20, `(.L_x_14) ;  /* 0x000000001014794e */ /* 0x000fce0000000000 */
[----:B01---5:R-:W-:Y:S05]  /*04b0*/  CALL.ABS.NOINC R6 ;  /* 0x0000000006007343 */ /* 0x023fea0003c00000 */
.L_x_14:
[----:B------:R0:W5:Y:S01]  /*04c0*/  LDG.E.64 R4, desc[UR36][R16.64+0x28] ;  /* 0x0000282410047981 */ /* 0x000162000c1e1b00 */
[----:B------:R0:W1:Y:S02]  /*04d0*/  LDC.64 R6, c[0x4][R2] ;  /* 0x0100000002067b82 */ /* 0x0000640000000a00 */
[----:B------:R-:W-:-:S07]  /*04e0*/  LEPC R20, `(.L_x_15) ;  /* 0x000000001014794e */ /* 0x000fce0000000000 */
[----:B01---5:R-:W-:Y:S05]  /*04f0*/  CALL.ABS.NOINC R6 ;  /* 0x0000000006007343 */ /* 0x023fea0003c00000 */
.L_x_15:
[----:B------:R0:W5:Y:S01]  /*0500*/  LDG.E.64 R4, desc[UR36][R16.64+0x30] ;  /* 0x0000302410047981 */ /* 0x000162000c1e1b00 */
[----:B------:R0:W1:Y:S02]  /*0510*/  LDC.64 R6, c[0x4][R2] ;  /* 0x0100000002067b82 */ /* 0x0000640000000a00 */
[----:B------:R-:W-:-:S07]  /*0520*/  LEPC R20, `(.L_x_16) ;  /* 0x000000001014794e */ /* 0x000fce0000000000 */
[----:B01---5:R-:W-:Y:S05]  /*0530*/  CALL.ABS.NOINC R6 ;  /* 0x0000000006007343 */ /* 0x023fea0003c00000 */
.L_x_16:
[----:B------:R0:W5:Y:S01]  /*0540*/  LDG.E.64 R4, desc[UR36][R16.64+0x38] ;  /* 0x0000382410047981 */ /* 0x000162000c1e1b00 */
[----:B------:R-:W1:Y:S02]  /*0550*/  LDC.64 R2, c[0x4][R2] ;  /* 0x0100000002027b82 */ /* 0x000e640000000a00 */
[----:B------:R-:W-:-:S07]  /*0560*/  LEPC R20, `(.L_x_17) ;  /* 0x000000001014794e */ /* 0x000fce0000000000 */
[----:B01---5:R-:W-:Y:S05]  /*0570*/  CALL.ABS.NOINC R2 ;  /* 0x0000000002007343 */ /* 0x023fea0003c00000 */
.L_x_17:
[----:B------:R-:W-:Y:S02]  /*0580*/  ISETP.NE.AND P6, PT, R23, RZ, PT ;  /* 0x000000ff1700720c */ /* 0x000fe40003fc5270 */
[----:B------:R-:W-:-:S05]  /*0590*/  IADD3 R16, P0, PT, R16, 0x80, RZ ;  /* 0x0000008010107810 */ /* 0x000fca0007f1e0ff */
[----:B------:R-:W-:-:S06]  /*05a0*/  IMAD.X R17, RZ, RZ, R17, P0 ;  /* 0x000000ffff117224 */ /* 0x000fcc00000e0611 */
[----:B------:R-:W-:Y:S05]  /*05b0*/  @P6 BRA `(.L_x_18) ;  /* 0xfffffff800e06947 */ /* 0x000fea000383ffff */
[----:B------:R-:W-:Y:S05]  /*05c0*/  BSYNC.RECONVERGENT B6 ;  /* 0x0000000000067941 */ /* 0x000fea0003800200 */
.L_x_1:
[----:B------:R-:W-:-:S13]  /*05d0*/  ISETP.NE.AND P0, PT, R22, RZ, PT ;  /* 0x000000ff1600720c */ /* 0x000fda0003f05270 */
[----:B0-----:R-:W-:Y:S05]  /*05e0*/  @!P0 EXIT ;  /* 0x000000000000894d */ /* 0x001fea0003800000 */
[----:B------:R-:W0:Y:S01]  /*05f0*/  LDC R19, c[0x0][0x388] ;  /* 0x0000e200ff137b82 */ /* 0x000e220000000800 */
[----:B------:R-:W-:Y:S02]  /*0600*/  ISETP.GE.U32.AND P0, PT, R22, 0x8, PT ;  /* 0x000000081600780c */ /* 0x000fe40003f06070 */
[----:B0-----:R-:W-:-:S11]  /*0610*/  LOP3.LUT R19, R19, 0x7, RZ, 0xc0, !PT ;  /* 0x0000000713137812 */ /* 0x001fd600078ec0ff */
[----:B------:R-:W-:Y:S05]  /*0620*/  @!P0 BRA `(.L_x_19) ;  /* 0x0000000000908947 */ /* 0x000fea0003800000 */
[----:B------:R-:W0:Y:S02]  /*0630*/  LDC.64 R16, c[0x0][0x380] ;  /* 0x0000e000ff107b82 */ /* 0x000e240000000a00 */
[----:B0-----:R-:W-:-:S05]  /*0640*/  IMAD.WIDE.U32 R16, R18, 0x8, R16 ;  /* 0x0000000812107825 */ /* 0x001fca00078e0010 */
[----:B------:R0:W5:Y:S01]  /*0650*/  LDG.E.64 R4, desc[UR36][R16.64] ;  /* 0x0000002410047981 */ /* 0x000162000c1e1b00 */
[----:B------:R-:W-:-:S04]  /*0660*/  MOV R2, 0x0 ;  /* 0x0000000000027802 */ /* 0x000fc80000000f00 */
[----:B------:R0:W1:Y:S03]  /*0670*/  LDC.64 R6, c[0x4][R2] ;  /* 0x0100000002067b82 */ /* 0x0000660000000a00 */
[----:B------:R-:W-:-:S07]  /*0680*/  LEPC R20, `(.L_x_20) ;  /* 0x000000001014794e */ /* 0x000fce0000000000 */
[----:B01---5:R-:W-:Y:S05]  /*0690*/  CALL.ABS.NOINC R6 ;  /* 0x0000000006007343 */ /* 0x023fea0003c00000 */
.L_x_20:
[----:B------:R0:W5:Y:S01]  /*06a0*/  LDG.E.64 R4, desc[UR36][R16.64+0x8] ;  /* 0x0000082410047981 */ /* 0x000162000c1e1b00 */
[----:B------:R0:W1:Y:S02]  /*06b0*/  LDC.64 R6, c[0x4][R2] ;  /* 0x0100000002067b82 */ /* 0x0000640000000a00 */
[----:B------:R-:W-:-:S07]  /*06c0*/  LEPC R20, `(.L_x_21) ;  /* 0x000000001014794e */ /* 0x000fce0000000000 */
[----:B01---5:R-:W-:Y:S05]  /*06d0*/  CALL.ABS.NOINC R6 ;  /* 0x0000000006007343 */ /* 0x023fea0003c00000 */
.L_x_21:
[----:B------:R0:W5:Y:S01]  /*06e0*/  LDG.E.64 R4, desc[UR36][R16.64+0x10] ;  /* 0x0000102410047981 */ /* 0x000162000c1e1b00 */
[----:B------:R0:W1:Y:S02]  /*06f0*/  LDC.64 R6, c[0x4][R2] ;  /* 0x0100000002067b82 */ /* 0x0000640000000a00 */
[----:B------:R-:W-:-:S07]  /*0700*/  LEPC R20, `(.L_x_22) ;  /* 0x000000001014794e */ /* 0x000fce0000000000 */
[----:B01---5:R-:W-:Y:S05]  /*0710*/  CALL.ABS.NOINC R6 ;  /* 0x0000000006007343 */ /* 0x023fea0003c00000 */
.L_x_22:
[----:B------:R0:W5:Y:S01]  /*0720*/  LDG.E.64 R4, desc[UR36][R16.64+0x18] ;  /* 0x0000182410047981 */ /* 0x000162000c1e1b00 */
[----:B------:R0:W1:Y:S02]  /*0730*/  LDC.64 R6, c[0x4][R2] ;  /* 0x0100000002067b82 */ /* 0x0000640000000a00 */
[----:B------:R-:W-:-:S07]  /*0740*/  LEPC R20, `(.L_x_23) ;  /* 0x000000001014794e */ /* 0x000fce0000000000 */
[----:B01---5:R-:W-:Y:S05]  /*0750*/  CALL.ABS.NOINC R6 ;  /* 0x0000000006007343 */ /* 0x023fea0003c00000 */
.L_x_23:
[----:B------:R0:W5:Y:S01]  /*0760*/  LDG.E.64 R4, desc[UR36][R16.64+0x20] ;  /* 0x0000202410047981 */ /* 0x000162000c1e1b00 */
[----:B------:R0:W1:Y:S02]  /*0770*/  LDC.64 R6, c[0x4][R2] ;  /* 0x0100000002067b82 */ /* 0x0000640000000a00 */
[----:B------:R-:W-:-:S07]  /*0780*/  LEPC R20, `(.L_x_24) ;  /* 0x000000001014794e */ /* 0x000fce0000000000 */
[----:B01---5:R-:W-:Y:S05]  /*0790*/  CALL.ABS.NOINC R6 ;  /* 0x0000000006007343 */ /* 0x023fea0003c00000 */
.L_x_24:
[----:B------:R0:W5:Y:S01]  /*07a0*/  LDG.E.64 R4, desc[UR36][R16.64+0x28] ;  /* 0x0000282410047981 */ /* 0x000162000c1e1b00 */
[----:B------:R0:W1:Y:S02]  /*07b0*/  LDC.64 R6, c[0x4][R2] ;  /* 0x0100000002067b82 */ /* 0x0000640000000a00 */
[----:B------:R-:W-:-:S07]  /*07c0*/  LEPC R20, `(.L_x_25) ;  /* 0x000000001014794e */ /* 0x000fce0000000000 */
[----:B01---5:R-:W-:Y:S05]  /*07d0*/  CALL.ABS.NOINC R6 ;  /* 0x0000000006007343 */ /* 0x023fea0003c00000 */
.L_x_25:
[----:B------:R0:W5:Y:S01]  /*07e0*/  LDG.E.64 R4, desc[UR36][R16.64+0x30] ;  /* 0x0000302410047981 */ /* 0x000162000c1e1b00 */
[----:B------:R0:W1:Y:S02]  /*07f0*/  LDC.64 R6, c[0x4][R2] ;  /* 0x0100000002067b82 */ /* 0x0000640000000a00 */
[----:B------:R-:W-:-:S07]  /*0800*/  LEPC R20, `(.L_x_26) ;  /* 0x000000001014794e */ /* 0x000fce0000000000 */
[----:B01---5:R-:W-:Y:S05]  /*0810*/  CALL.ABS.NOINC R6 ;  /* 0x0000000006007343 */ /* 0x023fea0003c00000 */
.L_x_26:
[----:B------:R0:W5:Y:S01]  /*0820*/  LDG.E.64 R4, desc[UR36][R16.64+0x38] ;  /* 0x0000382410047981 */ /* 0x000162000c1e1b00 */
[----:B------:R-:W1:Y:S02]  /*0830*/  LDC.64 R2, c[0x4][R2] ;  /* 0x0100000002027b82 */ /* 0x000e640000000a00 */
[----:B------:R-:W-:-:S07]  /*0840*/  LEPC R20, `(.L_x_27) ;  /* 0x000000001014794e */ /* 0x000fce0000000000 */
[----:B01---5:R-:W-:Y:S05]  /*0850*/  CALL.ABS.NOINC R2 ;  /* 0x0000000002007343 */ /* 0x023fea0003c00000 */
.L_x_27:
[----:B------:R-:W-:-:S07]  /*0860*/  VIADD R18, R18, 0x8 ;  /* 0x0000000812127836 */ /* 0x000fce0000000000 */
.L_x_19:
[----:B------:R-:W-:-:S13]  /*0870*/  ISETP.NE.AND P0, PT, R19, RZ, PT ;  /* 0x000000ff1300720c */ /* 0x000fda0003f05270 */
[----:B------:R-:W-:Y:S05]  /*0880*/  @!P0 EXIT ;  /* 0x000000000000894d */ /* 0x000fea0003800000 */
        /* <DEDUP_REMOVED lines=11> */
.L_x_29:
[----:B------:R0:W5:Y:S01]  /*0940*/  LDG.E.64 R4, desc[UR36][R16.64+0x8] ;  /* 0x0000082410047981 */ /* 0x000162000c1e1b00 */
[----:B------:R0:W1:Y:S02]  /*0950*/  LDC.64 R6, c[0x4][R2] ;  /* 0x0100000002067b82 */ /* 0x0000640000000a00 */
[----:B------:R-:W-:-:S07]  /*0960*/  LEPC R20, `(.L_x_30) ;  /* 0x000000001014794e */ /* 0x000fce0000000000 */
[----:B01---5:R-:W-:Y:S05]  /*0970*/  CALL.ABS.NOINC R6 ;  /* 0x0000000006007343 */ /* 0x023fea0003c00000 */
.L_x_30:
[----:B------:R0:W5:Y:S01]  /*0980*/  LDG.E.64 R4, desc[UR36][R16.64+0x10] ;  /* 0x0000102410047981 */ /* 0x000162000c1e1b00 */
[----:B------:R0:W1:Y:S02]  /*0990*/  LDC.64 R6, c[0x4][R2] ;  /* 0x0100000002067b82 */ /* 0x0000640000000a00 */
[----:B------:R-:W-:-:S07]  /*09a0*/  LEPC R20, `(.L_x_31) ;  /* 0x000000001014794e */ /* 0x000fce0000000000 */
[----:B01---5:R-:W-:Y:S05]  /*09b0*/  CALL.ABS.NOINC R6 ;  /* 0x0000000006007343 */ /* 0x023fea0003c00000 */
.L_x_31:
[----:B------:R0:W5:Y:S01]  /*09c0*/  LDG.E.64 R4, desc[UR36][R16.64+0x18] ;  /* 0x0000182410047981 */ /* 0x000162000c1e1b00 */
[----:B------:R-:W1:Y:S02]  /*09d0*/  LDC.64 R2, c[0x4][R2] ;  /* 0x0100000002027b82 */ /* 0x000e640000000a00 */
[----:B------:R-:W-:-:S07]  /*09e0*/  LEPC R20, `(.L_x_32) ;  /* 0x000000001014794e */ /* 0x000fce0000000000 */
[----:B01---5:R-:W-:Y:S05]  /*09f0*/  CALL.ABS.NOINC R2 ;  /* 0x0000000002007343 */ /* 0x023fea0003c00000 */
.L_x_32:
[----:B------:R-:W-:-:S07]  /*0a00*/  VIADD R18, R18, 0x4 ;  /* 0x0000000412127836 */ /* 0x000fce0000000000 */
.L_x_28:
[----:B------:R-:W-:-:S13]  /*0a10*/  ISETP.NE.AND P0, PT, R19, RZ, PT ;  /* 0x000000ff1300720c */ /* 0x000fda0003f05270 */
[----:B------:R-:W-:Y:S05]  /*0a20*/  @!P0 EXIT ;  /* 0x000000000000894d */ /* 0x000fea0003800000 */
[----:B------:R-:W0:Y:S01]  /*0a30*/  LDC.64 R2, c[0x0][0x380] ;  /* 0x0000e000ff027b82 */ /* 0x000e220000000a00 */
[----:B------:R-:W-:Y:S02]  /*0a40*/  IMAD.MOV R19, RZ, RZ, -R19 ;  /* 0x000000ffff137224 */ /* 0x000fe400078e0a13 */
[----:B0-----:R-:W-:-:S04]  /*0a50*/  IMAD.WIDE.U32 R2, R18, 0x8, R2 ;  /* 0x0000000812027825 */ /* 0x001fc800078e0002 */
[----:B------:R-:W-:-:S07]  /*0a60*/  IMAD.MOV.U32 R17, RZ, RZ, R3 ;  /* 0x000000ffff117224 */ /* 0x000fce00078e0003 */
.L_x_34:
[----:B------:R-:W-:-:S05]  /*0a70*/  IMAD.MOV.U32 R3, RZ, RZ, R17 ;  /* 0x000000ffff037224 */ /* 0x000fca00078e0011 */
[----:B------:R0:W5:Y:S01]  /*0a80*/  LDG.E.64 R4, desc[UR36][R2.64] ;  /* 0x0000002402047981 */ /* 0x000162000c1e1b00 */
[----:B------:R-:W-:Y:S01]  /*0a90*/  MOV R0, 0x0 ;  /* 0x0000000000007802 */ /* 0x000fe20000000f00 */
[----:B------:R-:W-:-:S03]  /*0aa0*/  VIADD R19, R19, 0x1 ;  /* 0x0000000113137836 */ /* 0x000fc60000000000 */
[----:B------:R0:W1:Y:S02]  /*0ab0*/  LDC.64 R6, c[0x4][R0] ;  /* 0x0100000000067b82 */ /* 0x0000640000000a00 */
[----:B------:R-:W-:-:S04]  /*0ac0*/  ISETP.NE.AND P0, PT, R19, RZ, PT ;  /* 0x000000ff1300720c */ /* 0x000fc80003f05270 */
[----:B------:R-:W-:-:S09]  /*0ad0*/  P2R R16, PR, RZ, 0x1 ;  /* 0x00000001ff107803 */ /* 0x000fd20000000000 */
[----:B------:R-:W-:-:S07]  /*0ae0*/  LEPC R20, `(.L_x_33) ;  /* 0x000000001014794e */ /* 0x000fce0000000000 */
[----:B01---5:R-:W-:Y:S05]  /*0af0*/  CALL.ABS.NOINC R6 ;  /* 0x0000000006007343 */ /* 0x023fea0003c00000 */
.L_x_33:
[----:B------:R-:W-:Y:S02]  /*0b00*/  ISETP.NE.AND P6, PT, R16, RZ, PT ;  /* 0x000000ff1000720c */ /* 0x000fe40003fc5270 */
[----:B------:R-:W-:-:S05]  /*0b10*/  IADD3 R2, P0, PT, R2, 0x8, RZ ;  /* 0x0000000802027810 */ /* 0x000fca0007f1e0ff */
[----:B------:R-:W-:-:S06]  /*0b20*/  IMAD.X R17, RZ, RZ, R17, P0 ;  /* 0x000000ffff117224 */ /* 0x000fcc00000e0611 */
[----:B------:R-:W-:Y:S05]  /*0b30*/  @P6 BRA `(.L_x_34) ;  /* 0xfffffffc00cc6947 */ /* 0x000fea000383ffff */
[----:B------:R-:W-:Y:S05]  /*0b40*/  EXIT ;  /* 0x000000000000794d */ /* 0x000fea0003800000 */
.L_x_35:
        /* <DEDUP_REMOVED lines=11> */
.L_x_57:


//--------------------- .text._Z13allocateOnGPUPPii --------------------------
	.section	.text._Z13allocateOnGPUPPii,"ax",@progbits
	.align	128
        .global         _Z13allocateOnGPUPPii
        .type           _Z13allocateOnGPUPPii,@function
        .size           _Z13allocateOnGPUPPii,(.L_x_58 - _Z13allocateOnGPUPPii)
        .other          _Z13allocateOnGPUPPii,@"STO_CUDA_ENTRY STV_DEFAULT"
_Z13allocateOnGPUPPii:
.text._Z13allocateOnGPUPPii:
        /* <DEDUP_REMOVED lines=19> */
[----:B------:R-:W-:-:S07]  /*0130*/  MOV R3, UR5 ;  /* 0x0000000500037c02 */ /* 0x000fce0008000f00 */
.L_x_45:
[----:B------:R-:W-:Y:S01]  /*0140*/  MOV R2, 0x8 ;  /* 0x0000000800027802 */ /* 0x000fe20000000f00 */
[----:B------:R-:W-:Y:S01]  /*0150*/  VIADD R19, R19, 0x8 ;  /* 0x0000000813137836 */ /* 0x000fe20000000000 */
[----:B------:R-:W-:Y:S01]  /*0160*/  MOV R16, R0 ;  /* 0x0000000000107202 */ /* 0x000fe20000000f00 */
[----:B------:R-:W-:Y:S01]  /*0170*/  IMAD.MOV.U32 R4, RZ, RZ, 0x4 ;  /* 0x00000004ff047424 */ /* 0x000fe200078e00ff */
[----:B------:R1:W2:Y:S01]  /*0180*/  LDC.64 R6, c[0x4][R2] ;  /* 0x0100000002067b82 */ /* 0x0002a20000000a00 */
[----:B------:R-:W-:Y:S01]  /*0190*/  IMAD.MOV.U32 R5, RZ, RZ, RZ ;  /* 0x000000ffff057224 */ /* 0x000fe200078e00ff */
[----:B------:R-:W-:Y:S01]  /*01a0*/  ISETP.NE.AND P0, PT, R19, RZ, PT ;  /* 0x000000ff1300720c */ /* 0x000fe20003f05270 */
[----:B------:R-:W-:-:S03]  /*01b0*/  IMAD.MOV.U32 R17, RZ, RZ, R3 ;  /* 0x000000ffff117224 */ /* 0x000fc600078e0003 */
[----:B------:R-:W-:-:S09]  /*01c0*/  P2R R23, PR, RZ, 0x1 ;  /* 0x00000001ff177803 */ /* 0x000fd20000000000 */
[----:B------:R-:W-:-:S07]  /*01d0*/  LEPC R20, `(.L_x_37) ;  /* 0x000000001014794e */ /* 0x000fce0000000000 */
[----:B012---:R-:W-:Y:S05]  /*01e0*/  CALL.ABS.NOINC R6 ;  /* 0x0000000006007343 */ /* 0x007fea0003c00000 */
.L_x_37:
[----:B------:R-:W-:Y:S01]  /*01f0*/  IMAD.MOV.U32 R6, RZ, RZ, R4 ;  /* 0x000000ffff067224 */ /* 0x000fe200078e0004 */
[----:B------:R0:W1:Y:S01]  /*0200*/  LDC.64 R8, c[0x4][R2] ;  /* 0x0100000002087b82 */ /* 0x0000620000000a00 */
[----:B------:R-:W-:Y:S02]  /*0210*/  IMAD.MOV.U32 R7, RZ, RZ, R5 ;  /* 0x000000ffff077224 */ /* 0x000fe400078e0005 */
[----:B------:R-:W-:Y:S02]  /*0220*/  HFMA2 R4, -RZ, RZ, 0, 2.384185791015625e-07 ;  /* 0x00000004ff047431 */ /* 0x000fe400000001ff */
[----:B------:R-:W-:Y:S01]  /*0230*/  IMAD.MOV.U32 R5, RZ, RZ, RZ ;  /* 0x000000ffff057224 */ /* 0x000fe200078e00ff */
[----:B------:R0:W-:Y:S06]  /*0240*/  STG.E.64 desc[UR36][R16.64+-0x20], R6 ;  /* 0xffffe00610007986 */ /* 0x0001ec000c101b24 */
[----:B------:R-:W-:-:S07]  /*0250*/  LEPC R20, `(.L_x_38) ;  /* 0x000000001014794e */ /* 0x000fce0000000000 */
[----:B01----:R-:W-:Y:S05]  /*0260*/  CALL.ABS.NOINC R8 ;  /* 0x0000000008007343 */ /* 0x003fea0003c00000 */
.L_x_38:
        /* <DEDUP_REMOVED lines=8> */
.L_x_39:
        /* <DEDUP_REMOVED lines=8> */
.L_x_40:
        /* <DEDUP_REMOVED lines=8> */
.L_x_41:
        /* <DEDUP_REMOVED lines=8> */
.L_x_42:
        /* <DEDUP_REMOVED lines=8> */
.L_x_43:
[----:B------:R-:W-:Y:S01]  /*04f0*/  IMAD.MOV.U32 R6, RZ, RZ, R4 ;  /* 0x000000ffff067224 */ /* 0x000fe200078e0004 */
[----:B------:R-:W0:Y:S01]  /*0500*/  LDC.64 R2, c[0x4][R2] ;  /* 0x0100000002027b82 */ /* 0x000e220000000a00 */
[----:B------:R-:W-:Y:S02]  /*0510*/  IMAD.MOV.U32 R7, RZ, RZ, R5 ;  /* 0x000000ffff077224 */ /* 0x000fe400078e0005 */
[----:B------:R-:W-:Y:S02]  /*0520*/  HFMA2 R4, -RZ, RZ, 0, 2.384185791015625e-07 ;  /* 0x00000004ff047431 */ /* 0x000fe400000001ff */
[----:B------:R-:W-:Y:S01]  /*0530*/  IMAD.MOV.U32 R5, RZ, RZ, RZ ;  /* 0x000000ffff057224 */ /* 0x000fe200078e00ff */
[----:B------:R1:W-:Y:S06]  /*0540*/  STG.E.64 desc[UR36][R16.64+0x10], R6 ;  /* 0x0000100610007986 */ /* 0x0003ec000c101b24 */
[----:B------:R-:W-:-:S07]  /*0550*/  LEPC R20, `(.L_x_44) ;  /* 0x000000001014794e */ /* 0x000fce0000000000 */
[----:B01----:R-:W-:Y:S05]  /*0560*/  CALL.ABS.NOINC R2 ;  /* 0x0000000002007343 */ /* 0x003fea0003c00000 */
.L_x_44:
[----:B------:R1:W-:Y:S01]  /*0570*/  STG.E.64 desc[UR36][R16.64+0x18], R4 ;  /* 0x0000180410007986 */ /* 0x0003e2000c101b24 */
[----:B------:R-:W-:Y:S02]  /*0580*/  ISETP.NE.AND P6, PT, R23, RZ, PT ;  /* 0x000000ff1700720c */ /* 0x000fe40003fc5270 */
[----:B------:R-:W-:-:S05]  /*0590*/  IADD3 R0, P0, PT, R16, 0x40, RZ ;  /* 0x0000004010007810 */ /* 0x000fca0007f1e0ff */
[----:B------:R-:W-:-:S06]  /*05a0*/  IMAD.X R3, RZ, RZ, R17, P0 ;  /* 0x000000ffff037224 */ /* 0x000fcc00000e0611 */
[----:B-1----:R-:W-:Y:S05]  /*05b0*/  @P6 BRA `(.L_x_45) ;  /* 0xfffffff800e06947 */ /* 0x002fea000383ffff */
[----:B------:R-:W-:Y:S05]  /*05c0*/  BSYNC.RECONVERGENT B6 ;  /* 0x0000000000067941 */ /* 0x000fea0003800200 */
.L_x_36:
[----:B------:R-:W-:-:S13]  /*05d0*/  ISETP.NE.AND P0, PT, R22, RZ, PT ;  /* 0x000000ff1600720c */ /* 0x000fda0003f05270 */
[----:B0-----:R-:W-:Y:S05]  /*05e0*/  @!P0 EXIT ;  /* 0x000000000000894d */ /* 0x001fea0003800000 */
[----:B------:R-:W0:Y:S01]  /*05f0*/  LDC R19, c[0x0][0x388] ;  /* 0x0000e200ff137b82 */ /* 0x000e220000000800 */
[----:B------:R-:W-:Y:S02]  /*0600*/  ISETP.GE.U32.AND P0, PT, R22, 0x4, PT ;  /* 0x000000041600780c */ /* 0x000fe40003f06070 */
[----:B0-----:R-:W-:-:S11]  /*0610*/  LOP3.LUT R19, R19, 0x3, RZ, 0xc0, !PT ;  /* 0x0000000313137812 */ /* 0x001fd600078ec0ff */
[----:B------:R-:W-:Y:S05]  /*0620*/  @!P0 BRA `(.L_x_46) ;  /* 0x0000000000888947 */ /* 0x000fea0003800000 */
[----:B------:R-:W-:Y:S01]  /*0630*/  MOV R2, 0x8 ;  /* 0x0000000800027802 */ /* 0x000fe20000000f00 */
[----:B------:R-:W-:Y:S02]  /*0640*/  HFMA2 R5, -RZ, RZ, 0, 0 ;  /* 0x00000000ff057431 */ /* 0x000fe400000001ff */
[----:B------:R-:W-:Y:S01]  /*0650*/  IMAD.MOV.U32 R4, RZ, RZ, 0x4 ;  /* 0x00000004ff047424 */ /* 0x000fe200078e00ff */
[----:B------:R0:W1:Y:S06]  /*0660*/  LDC.64 R6, c[0x4][R2] ;  /* 0x0100000002067b82 */ /* 0x00006c0000000a00 */
[----:B------:R-:W-:-:S07]  /*0670*/  LEPC R20, `(.L_x_47) ;  /* 0x000000001014794e */ /* 0x000fce0000000000 */
[----:B01----:R-:W-:Y:S05]  /*0680*/  CALL.ABS.NOINC R6 ;  /* 0x0000000006007343 */ /* 0x003fea0003c00000 */
.L_x_47:
[----:B------:R-:W0:Y:S01]  /*0690*/  LDC.64 R16, c[0x0][0x380] ;  /* 0x0000e000ff107b82 */ /* 0x000e220000000a00 */
[----:B------:R-:W-:Y:S02]  /*06a0*/  IMAD.MOV.U32 R6, RZ, RZ, R4 ;  /* 0x000000ffff067224 */ /* 0x000fe400078e0004 */
[----:B------:R-:W-:Y:S02]  /*06b0*/  IMAD.MOV.U32 R7, RZ, RZ, R5 ;  /* 0x000000ffff077224 */ /* 0x000fe400078e0005 */
[----:B------:R-:W-:Y:S02]  /*06c0*/  HFMA2 R5, -RZ, RZ, 0, 0 ;  /* 0x00000000ff057431 */ /* 0x000fe400000001ff */
[----:B------:R-:W-:Y:S01]  /*06d0*/  IMAD.MOV.U32 R4, RZ, RZ, 0x4 ;  /* 0x00000004ff047424 */ /* 0x000fe200078e00ff */
[----:B------:R1:W2:Y:S01]  /*06e0*/  LDC.64 R8, c[0x4][R2] ;  /* 0x0100000002087b82 */ /* 0x0002a20000000a00 */
[----:B0-----:R-:W-:-:S05]  /*06f0*/  IMAD.WIDE.U32 R16, R18, 0x8, R16 ;  /* 0x0000000812107825 */ /* 0x001fca00078e0010 */
[----:B------:R1:W-:Y:S02]  /*0700*/  STG.E.64 desc[UR36][R16.64], R6 ;  /* 0x0000000610007986 */ /* 0x0003e4000c101b24 */
[----:B------:R-:W-:-:S07]  /*0710*/  LEPC R20, `(.L_x_48) ;  /* 0x000000001014794e */ /* 0x000fce0000000000 */
[----:B-12---:R-:W-:Y:S05]  /*0720*/  CALL.ABS.NOINC R8 ;  /* 0x0000000008007343 */ /* 0x006fea0003c00000 */
.L_x_48:
[----:B------:R-:W-:Y:S01]  /*0730*/  IMAD.MOV.U32 R6, RZ, RZ, R4 ;  /* 0x000000ffff067224 */ /* 0x000fe200078e0004 */
[----:B------:R0:W1:Y:S01]  /*0740*/  LDC.64 R8, c[0x4][R2] ;  /* 0x0100000002087b82 */ /* 0x0000620000000a00 */
[----:B------:R-:W-:Y:S02]  /*0750*/  IMAD.MOV.U32 R7, RZ, RZ, R5 ;  /* 0x000000ffff077224 */ /* 0x000fe400078e0005 */
[----:B------:R-:W-:Y:S02]  /*0760*/  HFMA2 R5, -RZ, RZ, 0, 0 ;  /* 0x00000000ff057431 */ /* 0x000fe400000001ff */
[----:B------:R-:W-:Y:S01]  /*0770*/  IMAD.MOV.U32 R4, RZ, RZ, 0x4 ;  /* 0x00000004ff047424 */ /* 0x000fe200078e00ff */
[----:B------:R0:W-:Y:S06]  /*0780*/  STG.E.64 desc[UR36][R16.64+0x8], R6 ;  /* 0x0000080610007986 */ /* 0x0001ec000c101b24 */
[----:B------:R-:W-:-:S07]  /*0790*/  LEPC R20, `(.L_x_49) ;  /* 0x000000001014794e */ /* 0x000fce0000000000 */
[----:B01----:R-:W-:Y:S05]  /*07a0*/  CALL.ABS.NOINC R8 ;  /* 0x0000000008007343 */ /* 0x003fea0003c00000 */
.L_x_49:
[----:B------:R-:W-:Y:S01]  /*07b0*/  IMAD.MOV.U32 R6, RZ, RZ, R4 ;  /* 0x000000ffff067224 */ /* 0x000fe200078e0004 */
[----:B------:R-:W0:Y:S01]  /*07c0*/  LDC.64 R2, c[0x4][R2] ;  /* 0x0100000002027b82 */ /* 0x000e220000000a00 */
[----:B------:R-:W-:Y:S02]  /*07d0*/  IMAD.MOV.U32 R7, RZ, RZ, R5 ;  /* 0x000000ffff077224 */ /* 0x000fe400078e0005 */
[----:B------:R-:W-:Y:S02]  /*07e0*/  HFMA2 R5, -RZ, RZ, 0, 0 ;  /* 0x00000000ff057431 */ /* 0x000fe400000001ff */
[----:B------:R-:W-:Y:S01]  /*07f0*/  IMAD.MOV.U32 R4, RZ, RZ, 0x4 ;  /* 0x00000004ff047424 */ /* 0x000fe200078e00ff */
[----:B------:R1:W-:Y:S06]  /*0800*/  STG.E.64 desc[UR36][R16.64+0x10], R6 ;  /* 0x0000100610007986 */ /* 0x0003ec000c101b24 */
[----:B------:R-:W-:-:S07]  /*0810*/  LEPC R20, `(.L_x_50) ;  /* 0x000000001014794e */ /* 0x000fce0000000000 */
[----:B01----:R-:W-:Y:S05]  /*0820*/  CALL.ABS.NOINC R2 ;  /* 0x0000000002007343 */ /* 0x003fea0003c00000 */
.L_x_50:
[----:B------:R0:W-:Y:S01]  /*0830*/  STG.E.64 desc[UR36][R16.64+0x18], R4 ;  /* 0x0000180410007986 */ /* 0x0001e2000c101b24 */
[----:B------:R-:W-:-:S07]  /*0840*/  VIADD R18, R18, 0x4 ;  /* 0x0000000412127836 */ /* 0x000fce0000000000 */
.L_x_46:
[----:B------:R-:W-:-:S13]  /*0850*/  ISETP.NE.AND P0, PT, R19, RZ, PT ;  /* 0x000000ff1300720c */ /* 0x000fda0003f05270 */
[----:B------:R-:W-:Y:S05]  /*0860*/  @!P0 EXIT ;  /* 0x000000000000894d */ /* 0x000fea0003800000 */
[----:B------:R-:W-:-:S13]  /*0870*/  ISETP.NE.AND P0, PT, R19, 0x1, PT ;  /* 0x000000011300780c */ /* 0x000fda0003f05270 */
[----:B------:R-:W-:Y:S05]  /*0880*/  @!P0 BRA `(.L_x_51) ;  /* 0x0000000000488947 */ /* 0x000fea0003800000 */
[----:B------:R-:W-:Y:S01]  /*0890*/  MOV R2, 0x8 ;  /* 0x0000000800027802 */ /* 0x000fe20000000f00 */
[----:B0-----:R-:W-:Y:S02]  /*08a0*/  HFMA2 R5, -RZ, RZ, 0, 0 ;  /* 0x00000000ff057431 */ /* 0x001fe400000001ff */
[----:B------:R-:W-:Y:S01]  /*08b0*/  IMAD.MOV.U32 R4, RZ, RZ, 0x4 ;  /* 0x00000004ff047424 */ /* 0x000fe200078e00ff */
[----:B------:R0:W1:Y:S06]  /*08c0*/  LDC.64 R6, c[0x4][R2] ;  /* 0x0100000002067b82 */ /* 0x00006c0000000a00 */
[----:B------:R-:W-:-:S07]  /*08d0*/  LEPC R20, `(.L_x_52) ;  /* 0x000000001014794e */ /* 0x000fce0000000000 */
[----:B01----:R-:W-:Y:S05]  /*08e0*/  CALL.ABS.NOINC R6 ;  /* 0x0000000006007343 */ /* 0x003fea0003c00000 */
.L_x_52:
[----:B------:R-:W0:Y:S01]  /*08f0*/  LDC.64 R16, c[0x0][0x380] ;  /* 0x0000e000ff107b82 */ /* 0x000e220000000a00 */
[----:B------:R-:W-:Y:S02]  /*0900*/  IMAD.MOV.U32 R6, RZ, RZ, R4 ;  /* 0x000000ffff067224 */ /* 0x000fe400078e0004 */
[----:B------:R-:W-:Y:S02]  /*0910*/  HFMA2 R4, -RZ, RZ, 0, 2.384185791015625e-07 ;  /* 0x00000004ff047431 */ /* 0x000fe400000001ff */
[----:B------:R-:W-:Y:S02]  /*0920*/  IMAD.MOV.U32 R7, RZ, RZ, R5 ;  /* 0x000000ffff077224 */ /* 0x000fe400078e0005 */
[----:B------:R-:W-:Y:S01]  /*0930*/  IMAD.MOV.U32 R5, RZ, RZ, RZ ;  /* 0x000000ffff057224 */ /* 0x000fe200078e00ff */
[----:B------:R-:W1:Y:S01]  /*0940*/  LDC.64 R2, c[0x4][R2] ;  /* 0x0100000002027b82 */ /* 0x000e620000000a00 */
[----:B0-----:R-:W-:-:S05]  /*0950*/  IMAD.WIDE.U32 R16, R18, 0x8, R16 ;  /* 0x0000000812107825 */ /* 0x001fca00078e0010 */
[----:B------:R0:W-:Y:S02]  /*0960*/  STG.E.64 desc[UR36][R16.64], R6 ;  /* 0x0000000610007986 */ /* 0x0001e4000c101b24 */
[----:B------:R-:W-:-:S07]  /*0970*/  LEPC R20, `(.L_x_53) ;  /* 0x000000001014794e */ /* 0x000fce0000000000 */
[----:B01----:R-:W-:Y:S05]  /*0980*/  CALL.ABS.NOINC R2 ;  /* 0x0000000002007343 */ /* 0x003fea0003c00000 */
.L_x_53:
[----:B------:R1:W-:Y:S01]  /*0990*/  STG.E.64 desc[UR36][R16.64+0x8], R4 ;  /* 0x0000080410007986 */ /* 0x0003e2000c101b24 */
[----:B------:R-:W-:-:S07]  /*09a0*/  VIADD R18, R18, 0x2 ;  /* 0x0000000212127836 */ /* 0x000fce0000000000 */
.L_x_51:
[----:B------:R-:W2:Y:S02]  /*09b0*/  LDC R0, c[0x0][0x388] ;  /* 0x0000e200ff007b82 */ /* 0x000ea40000000800 */
[----:B--2---:R-:W-:-:S04]  /*09c0*/  LOP3.LUT R0, R0, 0x1, RZ, 0xc0, !PT ;  /* 0x0000000100007812 */ /* 0x004fc800078ec0ff */
[----:B------:R-:W-:-:S13]  /*09d0*/  ISETP.NE.U32.AND P0, PT, R0, 0x1, PT ;  /* 0x000000010000780c */ /* 0x000fda0003f05070 */
[----:B------:R-:W-:Y:S05]  /*09e0*/  @P0 EXIT ;  /* 0x000000000000094d */ /* 0x000fea0003800000 */
[----:B------:R-:W-:Y:S01]  /*09f0*/  MOV R0, 0x8 ;  /* 0x0000000800007802 */ /* 0x000fe20000000f00 */
[----:B01----:R-:W-:Y:S02]  /*0a00*/  HFMA2 R4, -RZ, RZ, 0, 2.384185791015625e-07 ;  /* 0x00000004ff047431 */ /* 0x003fe400000001ff */
[----:B------:R-:W-:Y:S01]  /*0a10*/  IMAD.MOV.U32 R5, RZ, RZ, RZ ;  /* 0x000000ffff057224 */ /* 0x000fe200078e00ff */
[----:B------:R0:W1:Y:S06]  /*0a20*/  LDC.64 R2, c[0x4][R0] ;  /* 0x0100000000027b82 */ /* 0x00006c0000000a00 */
[----:B------:R-:W-:-:S07]  /*0a30*/  LEPC R20, `(.L_x_54) ;  /* 0x000000001014794e */ /* 0x000fce0000000000 */
[----:B01----:R-:W-:Y:S05]  /*0a40*/  CALL.ABS.NOINC R2 ;  /* 0x0000000002007343 */ /* 0x003fea0003c00000 */
.L_x_54:
[----:B------:R-:W0:Y:S02]  /*0a50*/  LDC.64 R2, c[0x0][0x380] ;  /* 0x0000e000ff027b82 */ /* 0x000e240000000a00 */
[----:B0-----:R-:W-:-:S05]  /*0a60*/  IMAD.WIDE.U32 R18, R18, 0x8, R2 ;  /* 0x0000000812127825 */ /* 0x001fca00078e0002 */
[----:B------:R-:W-:Y:S01]  /*0a70*/  STG.E.64 desc[UR36][R18.64], R4 ;  /* 0x0000000412007986 */ /* 0x000fe2000c101b24 */
[----:B------:R-:W-:Y:S05]  /*0a80*/  EXIT ;  /* 0x000000000000794d */ /* 0x000fea0003800000 */
.L_x_55:
        /* <DEDUP_REMOVED lines=15> */
.L_x_58:


//--------------------- .nv.shared.reserved.0     --------------------------
	.section	.nv.shared.reserved.0,"aw",@nobits
	.weak		__nv_reservedSMEM_offset_0_alias
	.size		__nv_reservedSMEM_offset_0_alias, 0, 64
	.other		__nv_reservedSMEM_offset_0_alias,@"STO_CUDA_RESERVED_SHARED STV_DEFAULT"
__nv_reservedSMEM_offset_0_alias:
	.zero		0
	.zero		64


//--------------------- .nv.constant0._Z10doSomeWorkPPii --------------------------
	.section	.nv.constant0._Z10doSomeWorkPPii,"a",@progbits
	.sectionflags	@""
	.align	4
.nv.constant0._Z10doSomeWorkPPii:
	.zero		908


//--------------------- .nv.constant0._Z15deallocateOnGPUPPii --------------------------
	.section	.nv.constant0._Z15deallocateOnGPUPPii,"a",@progbits
	.sectionflags	@""
	.align	4
.nv.constant0._Z15deallocateOnGPUPPii:
	.zero		908


//--------------------- .nv.constant0._Z13allocateOnGPUPPii --------------------------
	.section	.nv.constant0._Z13allocateOnGPUPPii,"a",@progbits
	.sectionflags	@""
	.align	4
.nv.constant0._Z13allocateOnGPUPPii:
	.zero		908


//--------------------- SYMBOLS --------------------------

	.type		.nv.reservedSmem.offset0,@object
	.size		.nv.reservedSmem.offset0,0x4
	.type		free,@function
	.type		malloc,@function
